//
// Generated by NVIDIA NVVM Compiler
//
// Compiler Build ID: CL-36424714
// Cuda compilation tools, release 13.0, V13.0.88
// Based on NVVM 20.0.0
//

.version 9.0
.target sm_100
.address_size 64

	// .globl	_Z6phase1Piii
// _ZZ6phase1PiiiE6shared has been demoted
// _ZZ6phase2PiiiE5pivot has been demoted
// _ZZ6phase2PiiiE7current has been demoted
// _ZZ6phase3PiiiiE8row_data has been demoted
// _ZZ6phase3PiiiiE8col_data has been demoted

.visible .entry _Z6phase1Piii(
	.param .u64 .ptr .align 1 _Z6phase1Piii_param_0,
	.param .u32 _Z6phase1Piii_param_1,
	.param .u32 _Z6phase1Piii_param_2
)
{
	.reg .pred 	%p<2>;
	.reg .b32 	%r<141>;
	.reg .b64 	%rd<7>;
	// demoted variable
	.shared .align 4 .b8 _ZZ6phase1PiiiE6shared[16384];
	ld.param.u64 	%rd3, [_Z6phase1Piii_param_0];
	ld.param.u32 	%r23, [_Z6phase1Piii_param_1];
	ld.param.u32 	%r24, [_Z6phase1Piii_param_2];
	cvta.to.global.u64 	%rd4, %rd3;
	shl.b32 	%r25, %r24, 6;
	mad.lo.s32 	%r26, %r25, %r23, %r25;
	mov.u32 	%r27, %tid.x;
	mov.u32 	%r28, %tid.y;
	mad.lo.s32 	%r29, %r23, %r28, %r26;
	add.s32 	%r30, %r29, %r27;
	mul.wide.s32 	%rd5, %r30, 4;
	add.s64 	%rd1, %rd4, %rd5;
	ld.global.u32 	%r31, [%rd1];
	shl.b32 	%r32, %r28, 8;
	mov.u32 	%r33, _ZZ6phase1PiiiE6shared;
	add.s32 	%r34, %r33, %r32;
	shl.b32 	%r35, %r27, 2;
	add.s32 	%r1, %r34, %r35;
	st.shared.u32 	[%r1], %r31;
	ld.global.u32 	%r36, [%rd1+128];
	st.shared.u32 	[%r1+128], %r36;
	shl.b32 	%r37, %r23, 5;
	add.s32 	%r38, %r30, %r37;
	mul.wide.s32 	%rd6, %r38, 4;
	add.s64 	%rd2, %rd4, %rd6;
	ld.global.u32 	%r39, [%rd2];
	st.shared.u32 	[%r1+8192], %r39;
	ld.global.u32 	%r40, [%rd2+128];
	st.shared.u32 	[%r1+8320], %r40;
	bar.sync 	0;
	ld.shared.u32 	%r140, [%r1];
	ld.shared.u32 	%r139, [%r1+128];
	ld.shared.u32 	%r138, [%r1+8192];
	ld.shared.u32 	%r137, [%r1+8320];
	add.s32 	%r135, %r34, 8192;
	add.s32 	%r41, %r35, %r33;
	add.s32 	%r134, %r41, 1024;
	mov.b32 	%r136, 8192;
$L__BB0_1:
	.pragma "nounroll";
	ld.shared.u32 	%r42, [%r135+-8192];
	ld.shared.u32 	%r43, [%r134+-1024];
	add.s32 	%r44, %r43, %r42;
	min.s32 	%r45, %r140, %r44;
	ld.shared.u32 	%r46, [%r134+-896];
	add.s32 	%r47, %r46, %r42;
	min.s32 	%r48, %r139, %r47;
	ld.shared.u32 	%r49, [%r135];
	add.s32 	%r50, %r43, %r49;
	min.s32 	%r51, %r138, %r50;
	add.s32 	%r52, %r46, %r49;
	min.s32 	%r53, %r137, %r52;
	st.shared.u32 	[%r1], %r45;
	st.shared.u32 	[%r1+128], %r48;
	st.shared.u32 	[%r1+8192], %r51;
	st.shared.u32 	[%r1+8320], %r53;
	bar.sync 	0;
	ld.shared.u32 	%r54, [%r135+-8188];
	ld.shared.u32 	%r55, [%r134+-768];
	add.s32 	%r56, %r55, %r54;
	min.s32 	%r57, %r45, %r56;
	ld.shared.u32 	%r58, [%r134+-640];
	add.s32 	%r59, %r58, %r54;
	min.s32 	%r60, %r48, %r59;
	ld.shared.u32 	%r61, [%r135+4];
	add.s32 	%r62, %r55, %r61;
	min.s32 	%r63, %r51, %r62;
	add.s32 	%r64, %r58, %r61;
	min.s32 	%r65, %r53, %r64;
	st.shared.u32 	[%r1], %r57;
	st.shared.u32 	[%r1+128], %r60;
	st.shared.u32 	[%r1+8192], %r63;
	st.shared.u32 	[%r1+8320], %r65;
	bar.sync 	0;
	ld.shared.u32 	%r66, [%r135+-8184];
	ld.shared.u32 	%r67, [%r134+-512];
	add.s32 	%r68, %r67, %r66;
	min.s32 	%r69, %r57, %r68;
	ld.shared.u32 	%r70, [%r134+-384];
	add.s32 	%r71, %r70, %r66;
	min.s32 	%r72, %r60, %r71;
	ld.shared.u32 	%r73, [%r135+8];
	add.s32 	%r74, %r67, %r73;
	min.s32 	%r75, %r63, %r74;
	add.s32 	%r76, %r70, %r73;
	min.s32 	%r77, %r65, %r76;
	st.shared.u32 	[%r1], %r69;
	st.shared.u32 	[%r1+128], %r72;
	st.shared.u32 	[%r1+8192], %r75;
	st.shared.u32 	[%r1+8320], %r77;
	bar.sync 	0;
	ld.shared.u32 	%r78, [%r135+-8180];
	ld.shared.u32 	%r79, [%r134+-256];
	add.s32 	%r80, %r79, %r78;
	min.s32 	%r81, %r69, %r80;
	ld.shared.u32 	%r82, [%r134+-128];
	add.s32 	%r83, %r82, %r78;
	min.s32 	%r84, %r72, %r83;
	ld.shared.u32 	%r85, [%r135+12];
	add.s32 	%r86, %r79, %r85;
	min.s32 	%r87, %r75, %r86;
	add.s32 	%r88, %r82, %r85;
	min.s32 	%r89, %r77, %r88;
	st.shared.u32 	[%r1], %r81;
	st.shared.u32 	[%r1+128], %r84;
	st.shared.u32 	[%r1+8192], %r87;
	st.shared.u32 	[%r1+8320], %r89;
	bar.sync 	0;
	ld.shared.u32 	%r90, [%r135+-8176];
	ld.shared.u32 	%r91, [%r134];
	add.s32 	%r92, %r91, %r90;
	min.s32 	%r93, %r81, %r92;
	ld.shared.u32 	%r94, [%r134+128];
	add.s32 	%r95, %r94, %r90;
	min.s32 	%r96, %r84, %r95;
	ld.shared.u32 	%r97, [%r135+16];
	add.s32 	%r98, %r91, %r97;
	min.s32 	%r99, %r87, %r98;
	add.s32 	%r100, %r94, %r97;
	min.s32 	%r101, %r89, %r100;
	st.shared.u32 	[%r1], %r93;
	st.shared.u32 	[%r1+128], %r96;
	st.shared.u32 	[%r1+8192], %r99;
	st.shared.u32 	[%r1+8320], %r101;
	bar.sync 	0;
	ld.shared.u32 	%r102, [%r135+-8172];
	ld.shared.u32 	%r103, [%r134+256];
	add.s32 	%r104, %r103, %r102;
	min.s32 	%r105, %r93, %r104;
	ld.shared.u32 	%r106, [%r134+384];
	add.s32 	%r107, %r106, %r102;
	min.s32 	%r108, %r96, %r107;
	ld.shared.u32 	%r109, [%r135+20];
	add.s32 	%r110, %r103, %r109;
	min.s32 	%r111, %r99, %r110;
	add.s32 	%r112, %r106, %r109;
	min.s32 	%r113, %r101, %r112;
	st.shared.u32 	[%r1], %r105;
	st.shared.u32 	[%r1+128], %r108;
	st.shared.u32 	[%r1+8192], %r111;
	st.shared.u32 	[%r1+8320], %r113;
	bar.sync 	0;
	ld.shared.u32 	%r114, [%r135+-8168];
	ld.shared.u32 	%r115, [%r134+512];
	add.s32 	%r116, %r115, %r114;
	min.s32 	%r117, %r105, %r116;
	ld.shared.u32 	%r118, [%r134+640];
	add.s32 	%r119, %r118, %r114;
	min.s32 	%r120, %r108, %r119;
	ld.shared.u32 	%r121, [%r135+24];
	add.s32 	%r122, %r115, %r121;
	min.s32 	%r123, %r111, %r122;
	add.s32 	%r124, %r118, %r121;
	min.s32 	%r125, %r113, %r124;
	st.shared.u32 	[%r1], %r117;
	st.shared.u32 	[%r1+128], %r120;
	st.shared.u32 	[%r1+8192], %r123;
	st.shared.u32 	[%r1+8320], %r125;
	bar.sync 	0;
	ld.shared.u32 	%r126, [%r135+-8164];
	ld.shared.u32 	%r127, [%r134+768];
	add.s32 	%r128, %r127, %r126;
	min.s32 	%r140, %r117, %r128;
	ld.shared.u32 	%r129, [%r134+896];
	add.s32 	%r130, %r129, %r126;
	min.s32 	%r139, %r120, %r130;
	ld.shared.u32 	%r131, [%r135+28];
	add.s32 	%r132, %r127, %r131;
	min.s32 	%r138, %r123, %r132;
	add.s32 	%r133, %r129, %r131;
	min.s32 	%r137, %r125, %r133;
	st.shared.u32 	[%r1], %r140;
	st.shared.u32 	[%r1+128], %r139;
	st.shared.u32 	[%r1+8192], %r138;
	st.shared.u32 	[%r1+8320], %r137;
	bar.sync 	0;
	add.s32 	%r136, %r136, 32;
	add.s32 	%r135, %r135, 32;
	add.s32 	%r134, %r134, 2048;
	setp.ne.s32 	%p1, %r136, 8448;
	@%p1 bra 	$L__BB0_1;
	st.global.u32 	[%rd1], %r140;
	st.global.u32 	[%rd1+128], %r139;
	st.global.u32 	[%rd2], %r138;
	st.global.u32 	[%rd2+128], %r137;
	ret;

}
	// .globl	_Z6phase2Piii
.visible .entry _Z6phase2Piii(
	.param .u64 .ptr .align 1 _Z6phase2Piii_param_0,
	.param .u32 _Z6phase2Piii_param_1,
	.param .u32 _Z6phase2Piii_param_2
)
{
	.reg .pred 	%p<67>;
	.reg .b32 	%r<2098>;
	.reg .b64 	%rd<11>;
	// demoted variable
	.shared .align 4 .b8 _ZZ6phase2PiiiE5pivot[16384];
	// demoted variable
	.shared .align 4 .b8 _ZZ6phase2PiiiE7current[16384];
	ld.param.u64 	%rd3, [_Z6phase2Piii_param_0];
	ld.param.u32 	%r784, [_Z6phase2Piii_param_1];
	ld.param.u32 	%r785, [_Z6phase2Piii_param_2];
	mov.u32 	%r1, %ctaid.x;
	setp.eq.s32 	%p1, %r1, %r785;
	@%p1 bra 	$L__BB1_197;
	shl.b32 	%r2, %r785, 6;
	mul.lo.s32 	%r3, %r2, %r784;
	mov.u32 	%r4, %ctaid.y;
	setp.ne.s32 	%p2, %r4, 0;
	@%p2 bra 	$L__BB1_3;
	shl.b32 	%r788, %r1, 6;
	add.s32 	%r1841, %r3, %r788;
	bra.uni 	$L__BB1_4;
$L__BB1_3:
	mul.lo.s32 	%r786, %r1, %r784;
	shl.b32 	%r787, %r786, 6;
	add.s32 	%r1841, %r2, %r787;
$L__BB1_4:
	mov.u32 	%r789, %tid.x;
	mov.u32 	%r790, %tid.y;
	add.s32 	%r791, %r3, %r2;
	cvta.to.global.u64 	%rd4, %rd3;
	setp.ne.s32 	%p3, %r4, 0;
	mul.lo.s32 	%r792, %r784, %r790;
	add.s32 	%r793, %r791, %r792;
	add.s32 	%r794, %r793, %r789;
	mul.wide.s32 	%rd5, %r794, 4;
	add.s64 	%rd6, %rd4, %rd5;
	ld.global.u32 	%r795, [%rd6];
	shl.b32 	%r796, %r790, 8;
	mov.u32 	%r797, _ZZ6phase2PiiiE5pivot;
	add.s32 	%r8, %r797, %r796;
	shl.b32 	%r798, %r789, 2;
	add.s32 	%r799, %r8, %r798;
	st.shared.u32 	[%r799], %r795;
	ld.global.u32 	%r800, [%rd6+128];
	st.shared.u32 	[%r799+128], %r800;
	shl.b32 	%r801, %r784, 5;
	add.s32 	%r802, %r792, %r801;
	add.s32 	%r803, %r791, %r802;
	add.s32 	%r804, %r803, %r789;
	mul.wide.s32 	%rd7, %r804, 4;
	add.s64 	%rd8, %rd4, %rd7;
	ld.global.u32 	%r805, [%rd8];
	st.shared.u32 	[%r799+8192], %r805;
	ld.global.u32 	%r806, [%rd8+128];
	st.shared.u32 	[%r799+8320], %r806;
	add.s32 	%r807, %r1841, %r792;
	add.s32 	%r808, %r807, %r789;
	mul.wide.s32 	%rd9, %r808, 4;
	add.s64 	%rd1, %rd4, %rd9;
	ld.global.u32 	%r809, [%rd1];
	mov.u32 	%r810, _ZZ6phase2PiiiE7current;
	add.s32 	%r9, %r810, %r796;
	add.s32 	%r811, %r9, %r798;
	st.shared.u32 	[%r811], %r809;
	ld.global.u32 	%r812, [%rd1+128];
	st.shared.u32 	[%r811+128], %r812;
	add.s32 	%r813, %r1841, %r802;
	add.s32 	%r814, %r813, %r789;
	mul.wide.s32 	%rd10, %r814, 4;
	add.s64 	%rd2, %rd4, %rd10;
	ld.global.u32 	%r815, [%rd2];
	st.shared.u32 	[%r811+8192], %r815;
	ld.global.u32 	%r816, [%rd2+128];
	st.shared.u32 	[%r811+8320], %r816;
	bar.sync 	0;
	ld.shared.u32 	%r10, [%r811+8320];
	ld.shared.u32 	%r11, [%r811+8192];
	ld.shared.u32 	%r12, [%r811+128];
	ld.shared.u32 	%r13, [%r811];
	add.s32 	%r14, %r810, %r798;
	add.s32 	%r15, %r797, %r798;
	@%p3 bra 	$L__BB1_6;
	ld.shared.u32 	%r825, [%r8];
	ld.shared.u32 	%r826, [%r14];
	add.s32 	%r827, %r826, %r825;
	min.s32 	%r1845, %r13, %r827;
	ld.shared.u32 	%r828, [%r14+128];
	add.s32 	%r829, %r828, %r825;
	min.s32 	%r1844, %r12, %r829;
	ld.shared.u32 	%r830, [%r8+8192];
	add.s32 	%r831, %r826, %r830;
	min.s32 	%r1843, %r11, %r831;
	add.s32 	%r832, %r828, %r830;
	min.s32 	%r1842, %r10, %r832;
	bra.uni 	$L__BB1_7;
$L__BB1_6:
	ld.shared.u32 	%r817, [%r9];
	ld.shared.u32 	%r818, [%r15];
	add.s32 	%r819, %r818, %r817;
	min.s32 	%r1845, %r13, %r819;
	ld.shared.u32 	%r820, [%r15+128];
	add.s32 	%r821, %r820, %r817;
	min.s32 	%r1844, %r12, %r821;
	ld.shared.u32 	%r822, [%r9+8192];
	add.s32 	%r823, %r818, %r822;
	min.s32 	%r1843, %r11, %r823;
	add.s32 	%r824, %r820, %r822;
	min.s32 	%r1842, %r10, %r824;
$L__BB1_7:
	setp.eq.s32 	%p4, %r4, 0;
	@%p4 bra 	$L__BB1_9;
	ld.shared.u32 	%r833, [%r9+4];
	ld.shared.u32 	%r834, [%r15+256];
	add.s32 	%r835, %r834, %r833;
	min.s32 	%r1849, %r1845, %r835;
	ld.shared.u32 	%r836, [%r15+384];
	add.s32 	%r837, %r836, %r833;
	min.s32 	%r1848, %r1844, %r837;
	ld.shared.u32 	%r838, [%r9+8196];
	add.s32 	%r839, %r834, %r838;
	min.s32 	%r1847, %r1843, %r839;
	add.s32 	%r840, %r836, %r838;
	min.s32 	%r1846, %r1842, %r840;
	bra.uni 	$L__BB1_10;
$L__BB1_9:
	ld.shared.u32 	%r841, [%r8+4];
	ld.shared.u32 	%r842, [%r14+256];
	add.s32 	%r843, %r842, %r841;
	min.s32 	%r1849, %r1845, %r843;
	ld.shared.u32 	%r844, [%r14+384];
	add.s32 	%r845, %r844, %r841;
	min.s32 	%r1848, %r1844, %r845;
	ld.shared.u32 	%r846, [%r8+8196];
	add.s32 	%r847, %r842, %r846;
	min.s32 	%r1847, %r1843, %r847;
	add.s32 	%r848, %r844, %r846;
	min.s32 	%r1846, %r1842, %r848;
$L__BB1_10:
	setp.eq.s32 	%p5, %r4, 0;
	@%p5 bra 	$L__BB1_12;
	ld.shared.u32 	%r849, [%r9+8];
	ld.shared.u32 	%r850, [%r15+512];
	add.s32 	%r851, %r850, %r849;
	min.s32 	%r1853, %r1849, %r851;
	ld.shared.u32 	%r852, [%r15+640];
	add.s32 	%r853, %r852, %r849;
	min.s32 	%r1852, %r1848, %r853;
	ld.shared.u32 	%r854, [%r9+8200];
	add.s32 	%r855, %r850, %r854;
	min.s32 	%r1851, %r1847, %r855;
	add.s32 	%r856, %r852, %r854;
	min.s32 	%r1850, %r1846, %r856;
	bra.uni 	$L__BB1_13;
$L__BB1_12:
	ld.shared.u32 	%r857, [%r8+8];
	ld.shared.u32 	%r858, [%r14+512];
	add.s32 	%r859, %r858, %r857;
	min.s32 	%r1853, %r1849, %r859;
	ld.shared.u32 	%r860, [%r14+640];
	add.s32 	%r861, %r860, %r857;
	min.s32 	%r1852, %r1848, %r861;
	ld.shared.u32 	%r862, [%r8+8200];
	add.s32 	%r863, %r858, %r862;
	min.s32 	%r1851, %r1847, %r863;
	add.s32 	%r864, %r860, %r862;
	min.s32 	%r1850, %r1846, %r864;
$L__BB1_13:
	setp.eq.s32 	%p6, %r4, 0;
	@%p6 bra 	$L__BB1_15;
	ld.shared.u32 	%r865, [%r9+12];
	ld.shared.u32 	%r866, [%r15+768];
	add.s32 	%r867, %r866, %r865;
	min.s32 	%r1857, %r1853, %r867;
	ld.shared.u32 	%r868, [%r15+896];
	add.s32 	%r869, %r868, %r865;
	min.s32 	%r1856, %r1852, %r869;
	ld.shared.u32 	%r870, [%r9+8204];
	add.s32 	%r871, %r866, %r870;
	min.s32 	%r1855, %r1851, %r871;
	add.s32 	%r872, %r868, %r870;
	min.s32 	%r1854, %r1850, %r872;
	bra.uni 	$L__BB1_16;
$L__BB1_15:
	ld.shared.u32 	%r873, [%r8+12];
	ld.shared.u32 	%r874, [%r14+768];
	add.s32 	%r875, %r874, %r873;
	min.s32 	%r1857, %r1853, %r875;
	ld.shared.u32 	%r876, [%r14+896];
	add.s32 	%r877, %r876, %r873;
	min.s32 	%r1856, %r1852, %r877;
	ld.shared.u32 	%r878, [%r8+8204];
	add.s32 	%r879, %r874, %r878;
	min.s32 	%r1855, %r1851, %r879;
	add.s32 	%r880, %r876, %r878;
	min.s32 	%r1854, %r1850, %r880;
$L__BB1_16:
	setp.eq.s32 	%p7, %r4, 0;
	@%p7 bra 	$L__BB1_18;
	ld.shared.u32 	%r881, [%r9+16];
	ld.shared.u32 	%r882, [%r15+1024];
	add.s32 	%r883, %r882, %r881;
	min.s32 	%r1861, %r1857, %r883;
	ld.shared.u32 	%r884, [%r15+1152];
	add.s32 	%r885, %r884, %r881;
	min.s32 	%r1860, %r1856, %r885;
	ld.shared.u32 	%r886, [%r9+8208];
	add.s32 	%r887, %r882, %r886;
	min.s32 	%r1859, %r1855, %r887;
	add.s32 	%r888, %r884, %r886;
	min.s32 	%r1858, %r1854, %r888;
	bra.uni 	$L__BB1_19;
$L__BB1_18:
	ld.shared.u32 	%r889, [%r8+16];
	ld.shared.u32 	%r890, [%r14+1024];
	add.s32 	%r891, %r890, %r889;
	min.s32 	%r1861, %r1857, %r891;
	ld.shared.u32 	%r892, [%r14+1152];
	add.s32 	%r893, %r892, %r889;
	min.s32 	%r1860, %r1856, %r893;
	ld.shared.u32 	%r894, [%r8+8208];
	add.s32 	%r895, %r890, %r894;
	min.s32 	%r1859, %r1855, %r895;
	add.s32 	%r896, %r892, %r894;
	min.s32 	%r1858, %r1854, %r896;
$L__BB1_19:
	setp.eq.s32 	%p8, %r4, 0;
	@%p8 bra 	$L__BB1_21;
	ld.shared.u32 	%r897, [%r9+20];
	ld.shared.u32 	%r898, [%r15+1280];
	add.s32 	%r899, %r898, %r897;
	min.s32 	%r1865, %r1861, %r899;
	ld.shared.u32 	%r900, [%r15+1408];
	add.s32 	%r901, %r900, %r897;
	min.s32 	%r1864, %r1860, %r901;
	ld.shared.u32 	%r902, [%r9+8212];
	add.s32 	%r903, %r898, %r902;
	min.s32 	%r1863, %r1859, %r903;
	add.s32 	%r904, %r900, %r902;
	min.s32 	%r1862, %r1858, %r904;
	bra.uni 	$L__BB1_22;
$L__BB1_21:
	ld.shared.u32 	%r905, [%r8+20];
	ld.shared.u32 	%r906, [%r14+1280];
	add.s32 	%r907, %r906, %r905;
	min.s32 	%r1865, %r1861, %r907;
	ld.shared.u32 	%r908, [%r14+1408];
	add.s32 	%r909, %r908, %r905;
	min.s32 	%r1864, %r1860, %r909;
	ld.shared.u32 	%r910, [%r8+8212];
	add.s32 	%r911, %r906, %r910;
	min.s32 	%r1863, %r1859, %r911;
	add.s32 	%r912, %r908, %r910;
	min.s32 	%r1862, %r1858, %r912;
$L__BB1_22:
	setp.eq.s32 	%p9, %r4, 0;
	@%p9 bra 	$L__BB1_24;
	ld.shared.u32 	%r913, [%r9+24];
	ld.shared.u32 	%r914, [%r15+1536];
	add.s32 	%r915, %r914, %r913;
	min.s32 	%r1869, %r1865, %r915;
	ld.shared.u32 	%r916, [%r15+1664];
	add.s32 	%r917, %r916, %r913;
	min.s32 	%r1868, %r1864, %r917;
	ld.shared.u32 	%r918, [%r9+8216];
	add.s32 	%r919, %r914, %r918;
	min.s32 	%r1867, %r1863, %r919;
	add.s32 	%r920, %r916, %r918;
	min.s32 	%r1866, %r1862, %r920;
	bra.uni 	$L__BB1_25;
$L__BB1_24:
	ld.shared.u32 	%r921, [%r8+24];
	ld.shared.u32 	%r922, [%r14+1536];
	add.s32 	%r923, %r922, %r921;
	min.s32 	%r1869, %r1865, %r923;
	ld.shared.u32 	%r924, [%r14+1664];
	add.s32 	%r925, %r924, %r921;
	min.s32 	%r1868, %r1864, %r925;
	ld.shared.u32 	%r926, [%r8+8216];
	add.s32 	%r927, %r922, %r926;
	min.s32 	%r1867, %r1863, %r927;
	add.s32 	%r928, %r924, %r926;
	min.s32 	%r1866, %r1862, %r928;
$L__BB1_25:
	setp.eq.s32 	%p10, %r4, 0;
	@%p10 bra 	$L__BB1_27;
	ld.shared.u32 	%r929, [%r9+28];
	ld.shared.u32 	%r930, [%r15+1792];
	add.s32 	%r931, %r930, %r929;
	min.s32 	%r1873, %r1869, %r931;
	ld.shared.u32 	%r932, [%r15+1920];
	add.s32 	%r933, %r932, %r929;
	min.s32 	%r1872, %r1868, %r933;
	ld.shared.u32 	%r934, [%r9+8220];
	add.s32 	%r935, %r930, %r934;
	min.s32 	%r1871, %r1867, %r935;
	add.s32 	%r936, %r932, %r934;
	min.s32 	%r1870, %r1866, %r936;
	bra.uni 	$L__BB1_28;
$L__BB1_27:
	ld.shared.u32 	%r937, [%r8+28];
	ld.shared.u32 	%r938, [%r14+1792];
	add.s32 	%r939, %r938, %r937;
	min.s32 	%r1873, %r1869, %r939;
	ld.shared.u32 	%r940, [%r14+1920];
	add.s32 	%r941, %r940, %r937;
	min.s32 	%r1872, %r1868, %r941;
	ld.shared.u32 	%r942, [%r8+8220];
	add.s32 	%r943, %r938, %r942;
	min.s32 	%r1871, %r1867, %r943;
	add.s32 	%r944, %r940, %r942;
	min.s32 	%r1870, %r1866, %r944;
$L__BB1_28:
	setp.eq.s32 	%p11, %r4, 0;
	@%p11 bra 	$L__BB1_30;
	ld.shared.u32 	%r945, [%r9+32];
	ld.shared.u32 	%r946, [%r15+2048];
	add.s32 	%r947, %r946, %r945;
	min.s32 	%r1877, %r1873, %r947;
	ld.shared.u32 	%r948, [%r15+2176];
	add.s32 	%r949, %r948, %r945;
	min.s32 	%r1876, %r1872, %r949;
	ld.shared.u32 	%r950, [%r9+8224];
	add.s32 	%r951, %r946, %r950;
	min.s32 	%r1875, %r1871, %r951;
	add.s32 	%r952, %r948, %r950;
	min.s32 	%r1874, %r1870, %r952;
	bra.uni 	$L__BB1_31;
$L__BB1_30:
	ld.shared.u32 	%r953, [%r8+32];
	ld.shared.u32 	%r954, [%r14+2048];
	add.s32 	%r955, %r954, %r953;
	min.s32 	%r1877, %r1873, %r955;
	ld.shared.u32 	%r956, [%r14+2176];
	add.s32 	%r957, %r956, %r953;
	min.s32 	%r1876, %r1872, %r957;
	ld.shared.u32 	%r958, [%r8+8224];
	add.s32 	%r959, %r954, %r958;
	min.s32 	%r1875, %r1871, %r959;
	add.s32 	%r960, %r956, %r958;
	min.s32 	%r1874, %r1870, %r960;
$L__BB1_31:
	setp.eq.s32 	%p12, %r4, 0;
	@%p12 bra 	$L__BB1_33;
	ld.shared.u32 	%r961, [%r9+36];
	ld.shared.u32 	%r962, [%r15+2304];
	add.s32 	%r963, %r962, %r961;
	min.s32 	%r1881, %r1877, %r963;
	ld.shared.u32 	%r964, [%r15+2432];
	add.s32 	%r965, %r964, %r961;
	min.s32 	%r1880, %r1876, %r965;
	ld.shared.u32 	%r966, [%r9+8228];
	add.s32 	%r967, %r962, %r966;
	min.s32 	%r1879, %r1875, %r967;
	add.s32 	%r968, %r964, %r966;
	min.s32 	%r1878, %r1874, %r968;
	bra.uni 	$L__BB1_34;
$L__BB1_33:
	ld.shared.u32 	%r969, [%r8+36];
	ld.shared.u32 	%r970, [%r14+2304];
	add.s32 	%r971, %r970, %r969;
	min.s32 	%r1881, %r1877, %r971;
	ld.shared.u32 	%r972, [%r14+2432];
	add.s32 	%r973, %r972, %r969;
	min.s32 	%r1880, %r1876, %r973;
	ld.shared.u32 	%r974, [%r8+8228];
	add.s32 	%r975, %r970, %r974;
	min.s32 	%r1879, %r1875, %r975;
	add.s32 	%r976, %r972, %r974;
	min.s32 	%r1878, %r1874, %r976;
$L__BB1_34:
	setp.eq.s32 	%p13, %r4, 0;
	@%p13 bra 	$L__BB1_36;
	ld.shared.u32 	%r977, [%r9+40];
	ld.shared.u32 	%r978, [%r15+2560];
	add.s32 	%r979, %r978, %r977;
	min.s32 	%r1885, %r1881, %r979;
	ld.shared.u32 	%r980, [%r15+2688];
	add.s32 	%r981, %r980, %r977;
	min.s32 	%r1884, %r1880, %r981;
	ld.shared.u32 	%r982, [%r9+8232];
	add.s32 	%r983, %r978, %r982;
	min.s32 	%r1883, %r1879, %r983;
	add.s32 	%r984, %r980, %r982;
	min.s32 	%r1882, %r1878, %r984;
	bra.uni 	$L__BB1_37;
$L__BB1_36:
	ld.shared.u32 	%r985, [%r8+40];
	ld.shared.u32 	%r986, [%r14+2560];
	add.s32 	%r987, %r986, %r985;
	min.s32 	%r1885, %r1881, %r987;
	ld.shared.u32 	%r988, [%r14+2688];
	add.s32 	%r989, %r988, %r985;
	min.s32 	%r1884, %r1880, %r989;
	ld.shared.u32 	%r990, [%r8+8232];
	add.s32 	%r991, %r986, %r990;
	min.s32 	%r1883, %r1879, %r991;
	add.s32 	%r992, %r988, %r990;
	min.s32 	%r1882, %r1878, %r992;
$L__BB1_37:
	setp.eq.s32 	%p14, %r4, 0;
	@%p14 bra 	$L__BB1_39;
	ld.shared.u32 	%r993, [%r9+44];
	ld.shared.u32 	%r994, [%r15+2816];
	add.s32 	%r995, %r994, %r993;
	min.s32 	%r1889, %r1885, %r995;
	ld.shared.u32 	%r996, [%r15+2944];
	add.s32 	%r997, %r996, %r993;
	min.s32 	%r1888, %r1884, %r997;
	ld.shared.u32 	%r998, [%r9+8236];
	add.s32 	%r999, %r994, %r998;
	min.s32 	%r1887, %r1883, %r999;
	add.s32 	%r1000, %r996, %r998;
	min.s32 	%r1886, %r1882, %r1000;
	bra.uni 	$L__BB1_40;
$L__BB1_39:
	ld.shared.u32 	%r1001, [%r8+44];
	ld.shared.u32 	%r1002, [%r14+2816];
	add.s32 	%r1003, %r1002, %r1001;
	min.s32 	%r1889, %r1885, %r1003;
	ld.shared.u32 	%r1004, [%r14+2944];
	add.s32 	%r1005, %r1004, %r1001;
	min.s32 	%r1888, %r1884, %r1005;
	ld.shared.u32 	%r1006, [%r8+8236];
	add.s32 	%r1007, %r1002, %r1006;
	min.s32 	%r1887, %r1883, %r1007;
	add.s32 	%r1008, %r1004, %r1006;
	min.s32 	%r1886, %r1882, %r1008;
$L__BB1_40:
	setp.eq.s32 	%p15, %r4, 0;
	@%p15 bra 	$L__BB1_42;
	ld.shared.u32 	%r1009, [%r9+48];
	ld.shared.u32 	%r1010, [%r15+3072];
	add.s32 	%r1011, %r1010, %r1009;
	min.s32 	%r1893, %r1889, %r1011;
	ld.shared.u32 	%r1012, [%r15+3200];
	add.s32 	%r1013, %r1012, %r1009;
	min.s32 	%r1892, %r1888, %r1013;
	ld.shared.u32 	%r1014, [%r9+8240];
	add.s32 	%r1015, %r1010, %r1014;
	min.s32 	%r1891, %r1887, %r1015;
	add.s32 	%r1016, %r1012, %r1014;
	min.s32 	%r1890, %r1886, %r1016;
	bra.uni 	$L__BB1_43;
$L__BB1_42:
	ld.shared.u32 	%r1017, [%r8+48];
	ld.shared.u32 	%r1018, [%r14+3072];
	add.s32 	%r1019, %r1018, %r1017;
	min.s32 	%r1893, %r1889, %r1019;
	ld.shared.u32 	%r1020, [%r14+3200];
	add.s32 	%r1021, %r1020, %r1017;
	min.s32 	%r1892, %r1888, %r1021;
	ld.shared.u32 	%r1022, [%r8+8240];
	add.s32 	%r1023, %r1018, %r1022;
	min.s32 	%r1891, %r1887, %r1023;
	add.s32 	%r1024, %r1020, %r1022;
	min.s32 	%r1890, %r1886, %r1024;
$L__BB1_43:
	setp.eq.s32 	%p16, %r4, 0;
	@%p16 bra 	$L__BB1_45;
	ld.shared.u32 	%r1025, [%r9+52];
	ld.shared.u32 	%r1026, [%r15+3328];
	add.s32 	%r1027, %r1026, %r1025;
	min.s32 	%r1897, %r1893, %r1027;
	ld.shared.u32 	%r1028, [%r15+3456];
	add.s32 	%r1029, %r1028, %r1025;
	min.s32 	%r1896, %r1892, %r1029;
	ld.shared.u32 	%r1030, [%r9+8244];
	add.s32 	%r1031, %r1026, %r1030;
	min.s32 	%r1895, %r1891, %r1031;
	add.s32 	%r1032, %r1028, %r1030;
	min.s32 	%r1894, %r1890, %r1032;
	bra.uni 	$L__BB1_46;
$L__BB1_45:
	ld.shared.u32 	%r1033, [%r8+52];
	ld.shared.u32 	%r1034, [%r14+3328];
	add.s32 	%r1035, %r1034, %r1033;
	min.s32 	%r1897, %r1893, %r1035;
	ld.shared.u32 	%r1036, [%r14+3456];
	add.s32 	%r1037, %r1036, %r1033;
	min.s32 	%r1896, %r1892, %r1037;
	ld.shared.u32 	%r1038, [%r8+8244];
	add.s32 	%r1039, %r1034, %r1038;
	min.s32 	%r1895, %r1891, %r1039;
	add.s32 	%r1040, %r1036, %r1038;
	min.s32 	%r1894, %r1890, %r1040;
$L__BB1_46:
	setp.eq.s32 	%p17, %r4, 0;
	@%p17 bra 	$L__BB1_48;
	ld.shared.u32 	%r1041, [%r9+56];
	ld.shared.u32 	%r1042, [%r15+3584];
	add.s32 	%r1043, %r1042, %r1041;
	min.s32 	%r1901, %r1897, %r1043;
	ld.shared.u32 	%r1044, [%r15+3712];
	add.s32 	%r1045, %r1044, %r1041;
	min.s32 	%r1900, %r1896, %r1045;
	ld.shared.u32 	%r1046, [%r9+8248];
	add.s32 	%r1047, %r1042, %r1046;
	min.s32 	%r1899, %r1895, %r1047;
	add.s32 	%r1048, %r1044, %r1046;
	min.s32 	%r1898, %r1894, %r1048;
	bra.uni 	$L__BB1_49;
$L__BB1_48:
	ld.shared.u32 	%r1049, [%r8+56];
	ld.shared.u32 	%r1050, [%r14+3584];
	add.s32 	%r1051, %r1050, %r1049;
	min.s32 	%r1901, %r1897, %r1051;
	ld.shared.u32 	%r1052, [%r14+3712];
	add.s32 	%r1053, %r1052, %r1049;
	min.s32 	%r1900, %r1896, %r1053;
	ld.shared.u32 	%r1054, [%r8+8248];
	add.s32 	%r1055, %r1050, %r1054;
	min.s32 	%r1899, %r1895, %r1055;
	add.s32 	%r1056, %r1052, %r1054;
	min.s32 	%r1898, %r1894, %r1056;
$L__BB1_49:
	setp.eq.s32 	%p18, %r4, 0;
	@%p18 bra 	$L__BB1_51;
	ld.shared.u32 	%r1057, [%r9+60];
	ld.shared.u32 	%r1058, [%r15+3840];
	add.s32 	%r1059, %r1058, %r1057;
	min.s32 	%r1905, %r1901, %r1059;
	ld.shared.u32 	%r1060, [%r15+3968];
	add.s32 	%r1061, %r1060, %r1057;
	min.s32 	%r1904, %r1900, %r1061;
	ld.shared.u32 	%r1062, [%r9+8252];
	add.s32 	%r1063, %r1058, %r1062;
	min.s32 	%r1903, %r1899, %r1063;
	add.s32 	%r1064, %r1060, %r1062;
	min.s32 	%r1902, %r1898, %r1064;
	bra.uni 	$L__BB1_52;
$L__BB1_51:
	ld.shared.u32 	%r1065, [%r8+60];
	ld.shared.u32 	%r1066, [%r14+3840];
	add.s32 	%r1067, %r1066, %r1065;
	min.s32 	%r1905, %r1901, %r1067;
	ld.shared.u32 	%r1068, [%r14+3968];
	add.s32 	%r1069, %r1068, %r1065;
	min.s32 	%r1904, %r1900, %r1069;
	ld.shared.u32 	%r1070, [%r8+8252];
	add.s32 	%r1071, %r1066, %r1070;
	min.s32 	%r1903, %r1899, %r1071;
	add.s32 	%r1072, %r1068, %r1070;
	min.s32 	%r1902, %r1898, %r1072;
$L__BB1_52:
	setp.eq.s32 	%p19, %r4, 0;
	@%p19 bra 	$L__BB1_54;
	ld.shared.u32 	%r1073, [%r9+64];
	ld.shared.u32 	%r1074, [%r15+4096];
	add.s32 	%r1075, %r1074, %r1073;
	min.s32 	%r1909, %r1905, %r1075;
	ld.shared.u32 	%r1076, [%r15+4224];
	add.s32 	%r1077, %r1076, %r1073;
	min.s32 	%r1908, %r1904, %r1077;
	ld.shared.u32 	%r1078, [%r9+8256];
	add.s32 	%r1079, %r1074, %r1078;
	min.s32 	%r1907, %r1903, %r1079;
	add.s32 	%r1080, %r1076, %r1078;
	min.s32 	%r1906, %r1902, %r1080;
	bra.uni 	$L__BB1_55;
$L__BB1_54:
	ld.shared.u32 	%r1081, [%r8+64];
	ld.shared.u32 	%r1082, [%r14+4096];
	add.s32 	%r1083, %r1082, %r1081;
	min.s32 	%r1909, %r1905, %r1083;
	ld.shared.u32 	%r1084, [%r14+4224];
	add.s32 	%r1085, %r1084, %r1081;
	min.s32 	%r1908, %r1904, %r1085;
	ld.shared.u32 	%r1086, [%r8+8256];
	add.s32 	%r1087, %r1082, %r1086;
	min.s32 	%r1907, %r1903, %r1087;
	add.s32 	%r1088, %r1084, %r1086;
	min.s32 	%r1906, %r1902, %r1088;
$L__BB1_55:
	setp.eq.s32 	%p20, %r4, 0;
	@%p20 bra 	$L__BB1_57;
	ld.shared.u32 	%r1089, [%r9+68];
	ld.shared.u32 	%r1090, [%r15+4352];
	add.s32 	%r1091, %r1090, %r1089;
	min.s32 	%r1913, %r1909, %r1091;
	ld.shared.u32 	%r1092, [%r15+4480];
	add.s32 	%r1093, %r1092, %r1089;
	min.s32 	%r1912, %r1908, %r1093;
	ld.shared.u32 	%r1094, [%r9+8260];
	add.s32 	%r1095, %r1090, %r1094;
	min.s32 	%r1911, %r1907, %r1095;
	add.s32 	%r1096, %r1092, %r1094;
	min.s32 	%r1910, %r1906, %r1096;
	bra.uni 	$L__BB1_58;
$L__BB1_57:
	ld.shared.u32 	%r1097, [%r8+68];
	ld.shared.u32 	%r1098, [%r14+4352];
	add.s32 	%r1099, %r1098, %r1097;
	min.s32 	%r1913, %r1909, %r1099;
	ld.shared.u32 	%r1100, [%r14+4480];
	add.s32 	%r1101, %r1100, %r1097;
	min.s32 	%r1912, %r1908, %r1101;
	ld.shared.u32 	%r1102, [%r8+8260];
	add.s32 	%r1103, %r1098, %r1102;
	min.s32 	%r1911, %r1907, %r1103;
	add.s32 	%r1104, %r1100, %r1102;
	min.s32 	%r1910, %r1906, %r1104;
$L__BB1_58:
	setp.eq.s32 	%p21, %r4, 0;
	@%p21 bra 	$L__BB1_60;
	ld.shared.u32 	%r1105, [%r9+72];
	ld.shared.u32 	%r1106, [%r15+4608];
	add.s32 	%r1107, %r1106, %r1105;
	min.s32 	%r1917, %r1913, %r1107;
	ld.shared.u32 	%r1108, [%r15+4736];
	add.s32 	%r1109, %r1108, %r1105;
	min.s32 	%r1916, %r1912, %r1109;
	ld.shared.u32 	%r1110, [%r9+8264];
	add.s32 	%r1111, %r1106, %r1110;
	min.s32 	%r1915, %r1911, %r1111;
	add.s32 	%r1112, %r1108, %r1110;
	min.s32 	%r1914, %r1910, %r1112;
	bra.uni 	$L__BB1_61;
$L__BB1_60:
	ld.shared.u32 	%r1113, [%r8+72];
	ld.shared.u32 	%r1114, [%r14+4608];
	add.s32 	%r1115, %r1114, %r1113;
	min.s32 	%r1917, %r1913, %r1115;
	ld.shared.u32 	%r1116, [%r14+4736];
	add.s32 	%r1117, %r1116, %r1113;
	min.s32 	%r1916, %r1912, %r1117;
	ld.shared.u32 	%r1118, [%r8+8264];
	add.s32 	%r1119, %r1114, %r1118;
	min.s32 	%r1915, %r1911, %r1119;
	add.s32 	%r1120, %r1116, %r1118;
	min.s32 	%r1914, %r1910, %r1120;
$L__BB1_61:
	setp.eq.s32 	%p22, %r4, 0;
	@%p22 bra 	$L__BB1_63;
	ld.shared.u32 	%r1121, [%r9+76];
	ld.shared.u32 	%r1122, [%r15+4864];
	add.s32 	%r1123, %r1122, %r1121;
	min.s32 	%r1921, %r1917, %r1123;
	ld.shared.u32 	%r1124, [%r15+4992];
	add.s32 	%r1125, %r1124, %r1121;
	min.s32 	%r1920, %r1916, %r1125;
	ld.shared.u32 	%r1126, [%r9+8268];
	add.s32 	%r1127, %r1122, %r1126;
	min.s32 	%r1919, %r1915, %r1127;
	add.s32 	%r1128, %r1124, %r1126;
	min.s32 	%r1918, %r1914, %r1128;
	bra.uni 	$L__BB1_64;
$L__BB1_63:
	ld.shared.u32 	%r1129, [%r8+76];
	ld.shared.u32 	%r1130, [%r14+4864];
	add.s32 	%r1131, %r1130, %r1129;
	min.s32 	%r1921, %r1917, %r1131;
	ld.shared.u32 	%r1132, [%r14+4992];
	add.s32 	%r1133, %r1132, %r1129;
	min.s32 	%r1920, %r1916, %r1133;
	ld.shared.u32 	%r1134, [%r8+8268];
	add.s32 	%r1135, %r1130, %r1134;
	min.s32 	%r1919, %r1915, %r1135;
	add.s32 	%r1136, %r1132, %r1134;
	min.s32 	%r1918, %r1914, %r1136;
$L__BB1_64:
	setp.eq.s32 	%p23, %r4, 0;
	@%p23 bra 	$L__BB1_66;
	ld.shared.u32 	%r1137, [%r9+80];
	ld.shared.u32 	%r1138, [%r15+5120];
	add.s32 	%r1139, %r1138, %r1137;
	min.s32 	%r1925, %r1921, %r1139;
	ld.shared.u32 	%r1140, [%r15+5248];
	add.s32 	%r1141, %r1140, %r1137;
	min.s32 	%r1924, %r1920, %r1141;
	ld.shared.u32 	%r1142, [%r9+8272];
	add.s32 	%r1143, %r1138, %r1142;
	min.s32 	%r1923, %r1919, %r1143;
	add.s32 	%r1144, %r1140, %r1142;
	min.s32 	%r1922, %r1918, %r1144;
	bra.uni 	$L__BB1_67;
$L__BB1_66:
	ld.shared.u32 	%r1145, [%r8+80];
	ld.shared.u32 	%r1146, [%r14+5120];
	add.s32 	%r1147, %r1146, %r1145;
	min.s32 	%r1925, %r1921, %r1147;
	ld.shared.u32 	%r1148, [%r14+5248];
	add.s32 	%r1149, %r1148, %r1145;
	min.s32 	%r1924, %r1920, %r1149;
	ld.shared.u32 	%r1150, [%r8+8272];
	add.s32 	%r1151, %r1146, %r1150;
	min.s32 	%r1923, %r1919, %r1151;
	add.s32 	%r1152, %r1148, %r1150;
	min.s32 	%r1922, %r1918, %r1152;
$L__BB1_67:
	setp.eq.s32 	%p24, %r4, 0;
	@%p24 bra 	$L__BB1_69;
	ld.shared.u32 	%r1153, [%r9+84];
	ld.shared.u32 	%r1154, [%r15+5376];
	add.s32 	%r1155, %r1154, %r1153;
	min.s32 	%r1929, %r1925, %r1155;
	ld.shared.u32 	%r1156, [%r15+5504];
	add.s32 	%r1157, %r1156, %r1153;
	min.s32 	%r1928, %r1924, %r1157;
	ld.shared.u32 	%r1158, [%r9+8276];
	add.s32 	%r1159, %r1154, %r1158;
	min.s32 	%r1927, %r1923, %r1159;
	add.s32 	%r1160, %r1156, %r1158;
	min.s32 	%r1926, %r1922, %r1160;
	bra.uni 	$L__BB1_70;
$L__BB1_69:
	ld.shared.u32 	%r1161, [%r8+84];
	ld.shared.u32 	%r1162, [%r14+5376];
	add.s32 	%r1163, %r1162, %r1161;
	min.s32 	%r1929, %r1925, %r1163;
	ld.shared.u32 	%r1164, [%r14+5504];
	add.s32 	%r1165, %r1164, %r1161;
	min.s32 	%r1928, %r1924, %r1165;
	ld.shared.u32 	%r1166, [%r8+8276];
	add.s32 	%r1167, %r1162, %r1166;
	min.s32 	%r1927, %r1923, %r1167;
	add.s32 	%r1168, %r1164, %r1166;
	min.s32 	%r1926, %r1922, %r1168;
$L__BB1_70:
	setp.eq.s32 	%p25, %r4, 0;
	@%p25 bra 	$L__BB1_72;
	ld.shared.u32 	%r1169, [%r9+88];
	ld.shared.u32 	%r1170, [%r15+5632];
	add.s32 	%r1171, %r1170, %r1169;
	min.s32 	%r1933, %r1929, %r1171;
	ld.shared.u32 	%r1172, [%r15+5760];
	add.s32 	%r1173, %r1172, %r1169;
	min.s32 	%r1932, %r1928, %r1173;
	ld.shared.u32 	%r1174, [%r9+8280];
	add.s32 	%r1175, %r1170, %r1174;
	min.s32 	%r1931, %r1927, %r1175;
	add.s32 	%r1176, %r1172, %r1174;
	min.s32 	%r1930, %r1926, %r1176;
	bra.uni 	$L__BB1_73;
$L__BB1_72:
	ld.shared.u32 	%r1177, [%r8+88];
	ld.shared.u32 	%r1178, [%r14+5632];
	add.s32 	%r1179, %r1178, %r1177;
	min.s32 	%r1933, %r1929, %r1179;
	ld.shared.u32 	%r1180, [%r14+5760];
	add.s32 	%r1181, %r1180, %r1177;
	min.s32 	%r1932, %r1928, %r1181;
	ld.shared.u32 	%r1182, [%r8+8280];
	add.s32 	%r1183, %r1178, %r1182;
	min.s32 	%r1931, %r1927, %r1183;
	add.s32 	%r1184, %r1180, %r1182;
	min.s32 	%r1930, %r1926, %r1184;
$L__BB1_73:
	setp.eq.s32 	%p26, %r4, 0;
	@%p26 bra 	$L__BB1_75;
	ld.shared.u32 	%r1185, [%r9+92];
	ld.shared.u32 	%r1186, [%r15+5888];
	add.s32 	%r1187, %r1186, %r1185;
	min.s32 	%r1937, %r1933, %r1187;
	ld.shared.u32 	%r1188, [%r15+6016];
	add.s32 	%r1189, %r1188, %r1185;
	min.s32 	%r1936, %r1932, %r1189;
	ld.shared.u32 	%r1190, [%r9+8284];
	add.s32 	%r1191, %r1186, %r1190;
	min.s32 	%r1935, %r1931, %r1191;
	add.s32 	%r1192, %r1188, %r1190;
	min.s32 	%r1934, %r1930, %r1192;
	bra.uni 	$L__BB1_76;
$L__BB1_75:
	ld.shared.u32 	%r1193, [%r8+92];
	ld.shared.u32 	%r1194, [%r14+5888];
	add.s32 	%r1195, %r1194, %r1193;
	min.s32 	%r1937, %r1933, %r1195;
	ld.shared.u32 	%r1196, [%r14+6016];
	add.s32 	%r1197, %r1196, %r1193;
	min.s32 	%r1936, %r1932, %r1197;
	ld.shared.u32 	%r1198, [%r8+8284];
	add.s32 	%r1199, %r1194, %r1198;
	min.s32 	%r1935, %r1931, %r1199;
	add.s32 	%r1200, %r1196, %r1198;
	min.s32 	%r1934, %r1930, %r1200;
$L__BB1_76:
	setp.eq.s32 	%p27, %r4, 0;
	@%p27 bra 	$L__BB1_78;
	ld.shared.u32 	%r1201, [%r9+96];
	ld.shared.u32 	%r1202, [%r15+6144];
	add.s32 	%r1203, %r1202, %r1201;
	min.s32 	%r1941, %r1937, %r1203;
	ld.shared.u32 	%r1204, [%r15+6272];
	add.s32 	%r1205, %r1204, %r1201;
	min.s32 	%r1940, %r1936, %r1205;
	ld.shared.u32 	%r1206, [%r9+8288];
	add.s32 	%r1207, %r1202, %r1206;
	min.s32 	%r1939, %r1935, %r1207;
	add.s32 	%r1208, %r1204, %r1206;
	min.s32 	%r1938, %r1934, %r1208;
	bra.uni 	$L__BB1_79;
$L__BB1_78:
	ld.shared.u32 	%r1209, [%r8+96];
	ld.shared.u32 	%r1210, [%r14+6144];
	add.s32 	%r1211, %r1210, %r1209;
	min.s32 	%r1941, %r1937, %r1211;
	ld.shared.u32 	%r1212, [%r14+6272];
	add.s32 	%r1213, %r1212, %r1209;
	min.s32 	%r1940, %r1936, %r1213;
	ld.shared.u32 	%r1214, [%r8+8288];
	add.s32 	%r1215, %r1210, %r1214;
	min.s32 	%r1939, %r1935, %r1215;
	add.s32 	%r1216, %r1212, %r1214;
	min.s32 	%r1938, %r1934, %r1216;
$L__BB1_79:
	setp.eq.s32 	%p28, %r4, 0;
	@%p28 bra 	$L__BB1_81;
	ld.shared.u32 	%r1217, [%r9+100];
	ld.shared.u32 	%r1218, [%r15+6400];
	add.s32 	%r1219, %r1218, %r1217;
	min.s32 	%r1945, %r1941, %r1219;
	ld.shared.u32 	%r1220, [%r15+6528];
	add.s32 	%r1221, %r1220, %r1217;
	min.s32 	%r1944, %r1940, %r1221;
	ld.shared.u32 	%r1222, [%r9+8292];
	add.s32 	%r1223, %r1218, %r1222;
	min.s32 	%r1943, %r1939, %r1223;
	add.s32 	%r1224, %r1220, %r1222;
	min.s32 	%r1942, %r1938, %r1224;
	bra.uni 	$L__BB1_82;
$L__BB1_81:
	ld.shared.u32 	%r1225, [%r8+100];
	ld.shared.u32 	%r1226, [%r14+6400];
	add.s32 	%r1227, %r1226, %r1225;
	min.s32 	%r1945, %r1941, %r1227;
	ld.shared.u32 	%r1228, [%r14+6528];
	add.s32 	%r1229, %r1228, %r1225;
	min.s32 	%r1944, %r1940, %r1229;
	ld.shared.u32 	%r1230, [%r8+8292];
	add.s32 	%r1231, %r1226, %r1230;
	min.s32 	%r1943, %r1939, %r1231;
	add.s32 	%r1232, %r1228, %r1230;
	min.s32 	%r1942, %r1938, %r1232;
$L__BB1_82:
	setp.eq.s32 	%p29, %r4, 0;
	@%p29 bra 	$L__BB1_84;
	ld.shared.u32 	%r1233, [%r9+104];
	ld.shared.u32 	%r1234, [%r15+6656];
	add.s32 	%r1235, %r1234, %r1233;
	min.s32 	%r1949, %r1945, %r1235;
	ld.shared.u32 	%r1236, [%r15+6784];
	add.s32 	%r1237, %r1236, %r1233;
	min.s32 	%r1948, %r1944, %r1237;
	ld.shared.u32 	%r1238, [%r9+8296];
	add.s32 	%r1239, %r1234, %r1238;
	min.s32 	%r1947, %r1943, %r1239;
	add.s32 	%r1240, %r1236, %r1238;
	min.s32 	%r1946, %r1942, %r1240;
	bra.uni 	$L__BB1_85;
$L__BB1_84:
	ld.shared.u32 	%r1241, [%r8+104];
	ld.shared.u32 	%r1242, [%r14+6656];
	add.s32 	%r1243, %r1242, %r1241;
	min.s32 	%r1949, %r1945, %r1243;
	ld.shared.u32 	%r1244, [%r14+6784];
	add.s32 	%r1245, %r1244, %r1241;
	min.s32 	%r1948, %r1944, %r1245;
	ld.shared.u32 	%r1246, [%r8+8296];
	add.s32 	%r1247, %r1242, %r1246;
	min.s32 	%r1947, %r1943, %r1247;
	add.s32 	%r1248, %r1244, %r1246;
	min.s32 	%r1946, %r1942, %r1248;
$L__BB1_85:
	setp.eq.s32 	%p30, %r4, 0;
	@%p30 bra 	$L__BB1_87;
	ld.shared.u32 	%r1249, [%r9+108];
	ld.shared.u32 	%r1250, [%r15+6912];
	add.s32 	%r1251, %r1250, %r1249;
	min.s32 	%r1953, %r1949, %r1251;
	ld.shared.u32 	%r1252, [%r15+7040];
	add.s32 	%r1253, %r1252, %r1249;
	min.s32 	%r1952, %r1948, %r1253;
	ld.shared.u32 	%r1254, [%r9+8300];
	add.s32 	%r1255, %r1250, %r1254;
	min.s32 	%r1951, %r1947, %r1255;
	add.s32 	%r1256, %r1252, %r1254;
	min.s32 	%r1950, %r1946, %r1256;
	bra.uni 	$L__BB1_88;
$L__BB1_87:
	ld.shared.u32 	%r1257, [%r8+108];
	ld.shared.u32 	%r1258, [%r14+6912];
	add.s32 	%r1259, %r1258, %r1257;
	min.s32 	%r1953, %r1949, %r1259;
	ld.shared.u32 	%r1260, [%r14+7040];
	add.s32 	%r1261, %r1260, %r1257;
	min.s32 	%r1952, %r1948, %r1261;
	ld.shared.u32 	%r1262, [%r8+8300];
	add.s32 	%r1263, %r1258, %r1262;
	min.s32 	%r1951, %r1947, %r1263;
	add.s32 	%r1264, %r1260, %r1262;
	min.s32 	%r1950, %r1946, %r1264;
$L__BB1_88:
	setp.eq.s32 	%p31, %r4, 0;
	@%p31 bra 	$L__BB1_90;
	ld.shared.u32 	%r1265, [%r9+112];
	ld.shared.u32 	%r1266, [%r15+7168];
	add.s32 	%r1267, %r1266, %r1265;
	min.s32 	%r1957, %r1953, %r1267;
	ld.shared.u32 	%r1268, [%r15+7296];
	add.s32 	%r1269, %r1268, %r1265;
	min.s32 	%r1956, %r1952, %r1269;
	ld.shared.u32 	%r1270, [%r9+8304];
	add.s32 	%r1271, %r1266, %r1270;
	min.s32 	%r1955, %r1951, %r1271;
	add.s32 	%r1272, %r1268, %r1270;
	min.s32 	%r1954, %r1950, %r1272;
	bra.uni 	$L__BB1_91;
$L__BB1_90:
	ld.shared.u32 	%r1273, [%r8+112];
	ld.shared.u32 	%r1274, [%r14+7168];
	add.s32 	%r1275, %r1274, %r1273;
	min.s32 	%r1957, %r1953, %r1275;
	ld.shared.u32 	%r1276, [%r14+7296];
	add.s32 	%r1277, %r1276, %r1273;
	min.s32 	%r1956, %r1952, %r1277;
	ld.shared.u32 	%r1278, [%r8+8304];
	add.s32 	%r1279, %r1274, %r1278;
	min.s32 	%r1955, %r1951, %r1279;
	add.s32 	%r1280, %r1276, %r1278;
	min.s32 	%r1954, %r1950, %r1280;
$L__BB1_91:
	setp.eq.s32 	%p32, %r4, 0;
	@%p32 bra 	$L__BB1_93;
	ld.shared.u32 	%r1281, [%r9+116];
	ld.shared.u32 	%r1282, [%r15+7424];
	add.s32 	%r1283, %r1282, %r1281;
	min.s32 	%r1961, %r1957, %r1283;
	ld.shared.u32 	%r1284, [%r15+7552];
	add.s32 	%r1285, %r1284, %r1281;
	min.s32 	%r1960, %r1956, %r1285;
	ld.shared.u32 	%r1286, [%r9+8308];
	add.s32 	%r1287, %r1282, %r1286;
	min.s32 	%r1959, %r1955, %r1287;
	add.s32 	%r1288, %r1284, %r1286;
	min.s32 	%r1958, %r1954, %r1288;
	bra.uni 	$L__BB1_94;
$L__BB1_93:
	ld.shared.u32 	%r1289, [%r8+116];
	ld.shared.u32 	%r1290, [%r14+7424];
	add.s32 	%r1291, %r1290, %r1289;
	min.s32 	%r1961, %r1957, %r1291;
	ld.shared.u32 	%r1292, [%r14+7552];
	add.s32 	%r1293, %r1292, %r1289;
	min.s32 	%r1960, %r1956, %r1293;
	ld.shared.u32 	%r1294, [%r8+8308];
	add.s32 	%r1295, %r1290, %r1294;
	min.s32 	%r1959, %r1955, %r1295;
	add.s32 	%r1296, %r1292, %r1294;
	min.s32 	%r1958, %r1954, %r1296;
$L__BB1_94:
	setp.eq.s32 	%p33, %r4, 0;
	@%p33 bra 	$L__BB1_96;
	ld.shared.u32 	%r1297, [%r9+120];
	ld.shared.u32 	%r1298, [%r15+7680];
	add.s32 	%r1299, %r1298, %r1297;
	min.s32 	%r1965, %r1961, %r1299;
	ld.shared.u32 	%r1300, [%r15+7808];
	add.s32 	%r1301, %r1300, %r1297;
	min.s32 	%r1964, %r1960, %r1301;
	ld.shared.u32 	%r1302, [%r9+8312];
	add.s32 	%r1303, %r1298, %r1302;
	min.s32 	%r1963, %r1959, %r1303;
	add.s32 	%r1304, %r1300, %r1302;
	min.s32 	%r1962, %r1958, %r1304;
	bra.uni 	$L__BB1_97;
$L__BB1_96:
	ld.shared.u32 	%r1305, [%r8+120];
	ld.shared.u32 	%r1306, [%r14+7680];
	add.s32 	%r1307, %r1306, %r1305;
	min.s32 	%r1965, %r1961, %r1307;
	ld.shared.u32 	%r1308, [%r14+7808];
	add.s32 	%r1309, %r1308, %r1305;
	min.s32 	%r1964, %r1960, %r1309;
	ld.shared.u32 	%r1310, [%r8+8312];
	add.s32 	%r1311, %r1306, %r1310;
	min.s32 	%r1963, %r1959, %r1311;
	add.s32 	%r1312, %r1308, %r1310;
	min.s32 	%r1962, %r1958, %r1312;
$L__BB1_97:
	setp.eq.s32 	%p34, %r4, 0;
	@%p34 bra 	$L__BB1_99;
	ld.shared.u32 	%r1313, [%r9+124];
	ld.shared.u32 	%r1314, [%r15+7936];
	add.s32 	%r1315, %r1314, %r1313;
	min.s32 	%r1969, %r1965, %r1315;
	ld.shared.u32 	%r1316, [%r15+8064];
	add.s32 	%r1317, %r1316, %r1313;
	min.s32 	%r1968, %r1964, %r1317;
	ld.shared.u32 	%r1318, [%r9+8316];
	add.s32 	%r1319, %r1314, %r1318;
	min.s32 	%r1967, %r1963, %r1319;
	add.s32 	%r1320, %r1316, %r1318;
	min.s32 	%r1966, %r1962, %r1320;
	bra.uni 	$L__BB1_100;
$L__BB1_99:
	ld.shared.u32 	%r1321, [%r8+124];
	ld.shared.u32 	%r1322, [%r14+7936];
	add.s32 	%r1323, %r1322, %r1321;
	min.s32 	%r1969, %r1965, %r1323;
	ld.shared.u32 	%r1324, [%r14+8064];
	add.s32 	%r1325, %r1324, %r1321;
	min.s32 	%r1968, %r1964, %r1325;
	ld.shared.u32 	%r1326, [%r8+8316];
	add.s32 	%r1327, %r1322, %r1326;
	min.s32 	%r1967, %r1963, %r1327;
	add.s32 	%r1328, %r1324, %r1326;
	min.s32 	%r1966, %r1962, %r1328;
$L__BB1_100:
	setp.eq.s32 	%p35, %r4, 0;
	@%p35 bra 	$L__BB1_102;
	ld.shared.u32 	%r1329, [%r9+128];
	ld.shared.u32 	%r1330, [%r15+8192];
	add.s32 	%r1331, %r1330, %r1329;
	min.s32 	%r1973, %r1969, %r1331;
	ld.shared.u32 	%r1332, [%r15+8320];
	add.s32 	%r1333, %r1332, %r1329;
	min.s32 	%r1972, %r1968, %r1333;
	ld.shared.u32 	%r1334, [%r9+8320];
	add.s32 	%r1335, %r1330, %r1334;
	min.s32 	%r1971, %r1967, %r1335;
	add.s32 	%r1336, %r1332, %r1334;
	min.s32 	%r1970, %r1966, %r1336;
	bra.uni 	$L__BB1_103;
$L__BB1_102:
	ld.shared.u32 	%r1337, [%r8+128];
	ld.shared.u32 	%r1338, [%r14+8192];
	add.s32 	%r1339, %r1338, %r1337;
	min.s32 	%r1973, %r1969, %r1339;
	ld.shared.u32 	%r1340, [%r14+8320];
	add.s32 	%r1341, %r1340, %r1337;
	min.s32 	%r1972, %r1968, %r1341;
	ld.shared.u32 	%r1342, [%r8+8320];
	add.s32 	%r1343, %r1338, %r1342;
	min.s32 	%r1971, %r1967, %r1343;
	add.s32 	%r1344, %r1340, %r1342;
	min.s32 	%r1970, %r1966, %r1344;
$L__BB1_103:
	setp.eq.s32 	%p36, %r4, 0;
	@%p36 bra 	$L__BB1_105;
	ld.shared.u32 	%r1345, [%r9+132];
	ld.shared.u32 	%r1346, [%r15+8448];
	add.s32 	%r1347, %r1346, %r1345;
	min.s32 	%r1977, %r1973, %r1347;
	ld.shared.u32 	%r1348, [%r15+8576];
	add.s32 	%r1349, %r1348, %r1345;
	min.s32 	%r1976, %r1972, %r1349;
	ld.shared.u32 	%r1350, [%r9+8324];
	add.s32 	%r1351, %r1346, %r1350;
	min.s32 	%r1975, %r1971, %r1351;
	add.s32 	%r1352, %r1348, %r1350;
	min.s32 	%r1974, %r1970, %r1352;
	bra.uni 	$L__BB1_106;
$L__BB1_105:
	ld.shared.u32 	%r1353, [%r8+132];
	ld.shared.u32 	%r1354, [%r14+8448];
	add.s32 	%r1355, %r1354, %r1353;
	min.s32 	%r1977, %r1973, %r1355;
	ld.shared.u32 	%r1356, [%r14+8576];
	add.s32 	%r1357, %r1356, %r1353;
	min.s32 	%r1976, %r1972, %r1357;
	ld.shared.u32 	%r1358, [%r8+8324];
	add.s32 	%r1359, %r1354, %r1358;
	min.s32 	%r1975, %r1971, %r1359;
	add.s32 	%r1360, %r1356, %r1358;
	min.s32 	%r1974, %r1970, %r1360;
$L__BB1_106:
	setp.eq.s32 	%p37, %r4, 0;
	@%p37 bra 	$L__BB1_108;
	ld.shared.u32 	%r1361, [%r9+136];
	ld.shared.u32 	%r1362, [%r15+8704];
	add.s32 	%r1363, %r1362, %r1361;
	min.s32 	%r1981, %r1977, %r1363;
	ld.shared.u32 	%r1364, [%r15+8832];
	add.s32 	%r1365, %r1364, %r1361;
	min.s32 	%r1980, %r1976, %r1365;
	ld.shared.u32 	%r1366, [%r9+8328];
	add.s32 	%r1367, %r1362, %r1366;
	min.s32 	%r1979, %r1975, %r1367;
	add.s32 	%r1368, %r1364, %r1366;
	min.s32 	%r1978, %r1974, %r1368;
	bra.uni 	$L__BB1_109;
$L__BB1_108:
	ld.shared.u32 	%r1369, [%r8+136];
	ld.shared.u32 	%r1370, [%r14+8704];
	add.s32 	%r1371, %r1370, %r1369;
	min.s32 	%r1981, %r1977, %r1371;
	ld.shared.u32 	%r1372, [%r14+8832];
	add.s32 	%r1373, %r1372, %r1369;
	min.s32 	%r1980, %r1976, %r1373;
	ld.shared.u32 	%r1374, [%r8+8328];
	add.s32 	%r1375, %r1370, %r1374;
	min.s32 	%r1979, %r1975, %r1375;
	add.s32 	%r1376, %r1372, %r1374;
	min.s32 	%r1978, %r1974, %r1376;
$L__BB1_109:
	setp.eq.s32 	%p38, %r4, 0;
	@%p38 bra 	$L__BB1_111;
	ld.shared.u32 	%r1377, [%r9+140];
	ld.shared.u32 	%r1378, [%r15+8960];
	add.s32 	%r1379, %r1378, %r1377;
	min.s32 	%r1985, %r1981, %r1379;
	ld.shared.u32 	%r1380, [%r15+9088];
	add.s32 	%r1381, %r1380, %r1377;
	min.s32 	%r1984, %r1980, %r1381;
	ld.shared.u32 	%r1382, [%r9+8332];
	add.s32 	%r1383, %r1378, %r1382;
	min.s32 	%r1983, %r1979, %r1383;
	add.s32 	%r1384, %r1380, %r1382;
	min.s32 	%r1982, %r1978, %r1384;
	bra.uni 	$L__BB1_112;
$L__BB1_111:
	ld.shared.u32 	%r1385, [%r8+140];
	ld.shared.u32 	%r1386, [%r14+8960];
	add.s32 	%r1387, %r1386, %r1385;
	min.s32 	%r1985, %r1981, %r1387;
	ld.shared.u32 	%r1388, [%r14+9088];
	add.s32 	%r1389, %r1388, %r1385;
	min.s32 	%r1984, %r1980, %r1389;
	ld.shared.u32 	%r1390, [%r8+8332];
	add.s32 	%r1391, %r1386, %r1390;
	min.s32 	%r1983, %r1979, %r1391;
	add.s32 	%r1392, %r1388, %r1390;
	min.s32 	%r1982, %r1978, %r1392;
$L__BB1_112:
	setp.eq.s32 	%p39, %r4, 0;
	@%p39 bra 	$L__BB1_114;
	ld.shared.u32 	%r1393, [%r9+144];
	ld.shared.u32 	%r1394, [%r15+9216];
	add.s32 	%r1395, %r1394, %r1393;
	min.s32 	%r1989, %r1985, %r1395;
	ld.shared.u32 	%r1396, [%r15+9344];
	add.s32 	%r1397, %r1396, %r1393;
	min.s32 	%r1988, %r1984, %r1397;
	ld.shared.u32 	%r1398, [%r9+8336];
	add.s32 	%r1399, %r1394, %r1398;
	min.s32 	%r1987, %r1983, %r1399;
	add.s32 	%r1400, %r1396, %r1398;
	min.s32 	%r1986, %r1982, %r1400;
	bra.uni 	$L__BB1_115;
$L__BB1_114:
	ld.shared.u32 	%r1401, [%r8+144];
	ld.shared.u32 	%r1402, [%r14+9216];
	add.s32 	%r1403, %r1402, %r1401;
	min.s32 	%r1989, %r1985, %r1403;
	ld.shared.u32 	%r1404, [%r14+9344];
	add.s32 	%r1405, %r1404, %r1401;
	min.s32 	%r1988, %r1984, %r1405;
	ld.shared.u32 	%r1406, [%r8+8336];
	add.s32 	%r1407, %r1402, %r1406;
	min.s32 	%r1987, %r1983, %r1407;
	add.s32 	%r1408, %r1404, %r1406;
	min.s32 	%r1986, %r1982, %r1408;
$L__BB1_115:
	setp.eq.s32 	%p40, %r4, 0;
	@%p40 bra 	$L__BB1_117;
	ld.shared.u32 	%r1409, [%r9+148];
	ld.shared.u32 	%r1410, [%r15+9472];
	add.s32 	%r1411, %r1410, %r1409;
	min.s32 	%r1993, %r1989, %r1411;
	ld.shared.u32 	%r1412, [%r15+9600];
	add.s32 	%r1413, %r1412, %r1409;
	min.s32 	%r1992, %r1988, %r1413;
	ld.shared.u32 	%r1414, [%r9+8340];
	add.s32 	%r1415, %r1410, %r1414;
	min.s32 	%r1991, %r1987, %r1415;
	add.s32 	%r1416, %r1412, %r1414;
	min.s32 	%r1990, %r1986, %r1416;
	bra.uni 	$L__BB1_118;
$L__BB1_117:
	ld.shared.u32 	%r1417, [%r8+148];
	ld.shared.u32 	%r1418, [%r14+9472];
	add.s32 	%r1419, %r1418, %r1417;
	min.s32 	%r1993, %r1989, %r1419;
	ld.shared.u32 	%r1420, [%r14+9600];
	add.s32 	%r1421, %r1420, %r1417;
	min.s32 	%r1992, %r1988, %r1421;
	ld.shared.u32 	%r1422, [%r8+8340];
	add.s32 	%r1423, %r1418, %r1422;
	min.s32 	%r1991, %r1987, %r1423;
	add.s32 	%r1424, %r1420, %r1422;
	min.s32 	%r1990, %r1986, %r1424;
$L__BB1_118:
	setp.eq.s32 	%p41, %r4, 0;
	@%p41 bra 	$L__BB1_120;
	ld.shared.u32 	%r1425, [%r9+152];
	ld.shared.u32 	%r1426, [%r15+9728];
	add.s32 	%r1427, %r1426, %r1425;
	min.s32 	%r1997, %r1993, %r1427;
	ld.shared.u32 	%r1428, [%r15+9856];
	add.s32 	%r1429, %r1428, %r1425;
	min.s32 	%r1996, %r1992, %r1429;
	ld.shared.u32 	%r1430, [%r9+8344];
	add.s32 	%r1431, %r1426, %r1430;
	min.s32 	%r1995, %r1991, %r1431;
	add.s32 	%r1432, %r1428, %r1430;
	min.s32 	%r1994, %r1990, %r1432;
	bra.uni 	$L__BB1_121;
$L__BB1_120:
	ld.shared.u32 	%r1433, [%r8+152];
	ld.shared.u32 	%r1434, [%r14+9728];
	add.s32 	%r1435, %r1434, %r1433;
	min.s32 	%r1997, %r1993, %r1435;
	ld.shared.u32 	%r1436, [%r14+9856];
	add.s32 	%r1437, %r1436, %r1433;
	min.s32 	%r1996, %r1992, %r1437;
	ld.shared.u32 	%r1438, [%r8+8344];
	add.s32 	%r1439, %r1434, %r1438;
	min.s32 	%r1995, %r1991, %r1439;
	add.s32 	%r1440, %r1436, %r1438;
	min.s32 	%r1994, %r1990, %r1440;
$L__BB1_121:
	setp.eq.s32 	%p42, %r4, 0;
	@%p42 bra 	$L__BB1_123;
	ld.shared.u32 	%r1441, [%r9+156];
	ld.shared.u32 	%r1442, [%r15+9984];
	add.s32 	%r1443, %r1442, %r1441;
	min.s32 	%r2001, %r1997, %r1443;
	ld.shared.u32 	%r1444, [%r15+10112];
	add.s32 	%r1445, %r1444, %r1441;
	min.s32 	%r2000, %r1996, %r1445;
	ld.shared.u32 	%r1446, [%r9+8348];
	add.s32 	%r1447, %r1442, %r1446;
	min.s32 	%r1999, %r1995, %r1447;
	add.s32 	%r1448, %r1444, %r1446;
	min.s32 	%r1998, %r1994, %r1448;
	bra.uni 	$L__BB1_124;
$L__BB1_123:
	ld.shared.u32 	%r1449, [%r8+156];
	ld.shared.u32 	%r1450, [%r14+9984];
	add.s32 	%r1451, %r1450, %r1449;
	min.s32 	%r2001, %r1997, %r1451;
	ld.shared.u32 	%r1452, [%r14+10112];
	add.s32 	%r1453, %r1452, %r1449;
	min.s32 	%r2000, %r1996, %r1453;
	ld.shared.u32 	%r1454, [%r8+8348];
	add.s32 	%r1455, %r1450, %r1454;
	min.s32 	%r1999, %r1995, %r1455;
	add.s32 	%r1456, %r1452, %r1454;
	min.s32 	%r1998, %r1994, %r1456;
$L__BB1_124:
	setp.eq.s32 	%p43, %r4, 0;
	@%p43 bra 	$L__BB1_126;
	ld.shared.u32 	%r1457, [%r9+160];
	ld.shared.u32 	%r1458, [%r15+10240];
	add.s32 	%r1459, %r1458, %r1457;
	min.s32 	%r2005, %r2001, %r1459;
	ld.shared.u32 	%r1460, [%r15+10368];
	add.s32 	%r1461, %r1460, %r1457;
	min.s32 	%r2004, %r2000, %r1461;
	ld.shared.u32 	%r1462, [%r9+8352];
	add.s32 	%r1463, %r1458, %r1462;
	min.s32 	%r2003, %r1999, %r1463;
	add.s32 	%r1464, %r1460, %r1462;
	min.s32 	%r2002, %r1998, %r1464;
	bra.uni 	$L__BB1_127;
$L__BB1_126:
	ld.shared.u32 	%r1465, [%r8+160];
	ld.shared.u32 	%r1466, [%r14+10240];
	add.s32 	%r1467, %r1466, %r1465;
	min.s32 	%r2005, %r2001, %r1467;
	ld.shared.u32 	%r1468, [%r14+10368];
	add.s32 	%r1469, %r1468, %r1465;
	min.s32 	%r2004, %r2000, %r1469;
	ld.shared.u32 	%r1470, [%r8+8352];
	add.s32 	%r1471, %r1466, %r1470;
	min.s32 	%r2003, %r1999, %r1471;
	add.s32 	%r1472, %r1468, %r1470;
	min.s32 	%r2002, %r1998, %r1472;
$L__BB1_127:
	setp.eq.s32 	%p44, %r4, 0;
	@%p44 bra 	$L__BB1_129;
	ld.shared.u32 	%r1473, [%r9+164];
	ld.shared.u32 	%r1474, [%r15+10496];
	add.s32 	%r1475, %r1474, %r1473;
	min.s32 	%r2009, %r2005, %r1475;
	ld.shared.u32 	%r1476, [%r15+10624];
	add.s32 	%r1477, %r1476, %r1473;
	min.s32 	%r2008, %r2004, %r1477;
	ld.shared.u32 	%r1478, [%r9+8356];
	add.s32 	%r1479, %r1474, %r1478;
	min.s32 	%r2007, %r2003, %r1479;
	add.s32 	%r1480, %r1476, %r1478;
	min.s32 	%r2006, %r2002, %r1480;
	bra.uni 	$L__BB1_130;
$L__BB1_129:
	ld.shared.u32 	%r1481, [%r8+164];
	ld.shared.u32 	%r1482, [%r14+10496];
	add.s32 	%r1483, %r1482, %r1481;
	min.s32 	%r2009, %r2005, %r1483;
	ld.shared.u32 	%r1484, [%r14+10624];
	add.s32 	%r1485, %r1484, %r1481;
	min.s32 	%r2008, %r2004, %r1485;
	ld.shared.u32 	%r1486, [%r8+8356];
	add.s32 	%r1487, %r1482, %r1486;
	min.s32 	%r2007, %r2003, %r1487;
	add.s32 	%r1488, %r1484, %r1486;
	min.s32 	%r2006, %r2002, %r1488;
$L__BB1_130:
	setp.eq.s32 	%p45, %r4, 0;
	@%p45 bra 	$L__BB1_132;
	ld.shared.u32 	%r1489, [%r9+168];
	ld.shared.u32 	%r1490, [%r15+10752];
	add.s32 	%r1491, %r1490, %r1489;
	min.s32 	%r2013, %r2009, %r1491;
	ld.shared.u32 	%r1492, [%r15+10880];
	add.s32 	%r1493, %r1492, %r1489;
	min.s32 	%r2012, %r2008, %r1493;
	ld.shared.u32 	%r1494, [%r9+8360];
	add.s32 	%r1495, %r1490, %r1494;
	min.s32 	%r2011, %r2007, %r1495;
	add.s32 	%r1496, %r1492, %r1494;
	min.s32 	%r2010, %r2006, %r1496;
	bra.uni 	$L__BB1_133;
$L__BB1_132:
	ld.shared.u32 	%r1497, [%r8+168];
	ld.shared.u32 	%r1498, [%r14+10752];
	add.s32 	%r1499, %r1498, %r1497;
	min.s32 	%r2013, %r2009, %r1499;
	ld.shared.u32 	%r1500, [%r14+10880];
	add.s32 	%r1501, %r1500, %r1497;
	min.s32 	%r2012, %r2008, %r1501;
	ld.shared.u32 	%r1502, [%r8+8360];
	add.s32 	%r1503, %r1498, %r1502;
	min.s32 	%r2011, %r2007, %r1503;
	add.s32 	%r1504, %r1500, %r1502;
	min.s32 	%r2010, %r2006, %r1504;
$L__BB1_133:
	setp.eq.s32 	%p46, %r4, 0;
	@%p46 bra 	$L__BB1_135;
	ld.shared.u32 	%r1505, [%r9+172];
	ld.shared.u32 	%r1506, [%r15+11008];
	add.s32 	%r1507, %r1506, %r1505;
	min.s32 	%r2017, %r2013, %r1507;
	ld.shared.u32 	%r1508, [%r15+11136];
	add.s32 	%r1509, %r1508, %r1505;
	min.s32 	%r2016, %r2012, %r1509;
	ld.shared.u32 	%r1510, [%r9+8364];
	add.s32 	%r1511, %r1506, %r1510;
	min.s32 	%r2015, %r2011, %r1511;
	add.s32 	%r1512, %r1508, %r1510;
	min.s32 	%r2014, %r2010, %r1512;
	bra.uni 	$L__BB1_136;
$L__BB1_135:
	ld.shared.u32 	%r1513, [%r8+172];
	ld.shared.u32 	%r1514, [%r14+11008];
	add.s32 	%r1515, %r1514, %r1513;
	min.s32 	%r2017, %r2013, %r1515;
	ld.shared.u32 	%r1516, [%r14+11136];
	add.s32 	%r1517, %r1516, %r1513;
	min.s32 	%r2016, %r2012, %r1517;
	ld.shared.u32 	%r1518, [%r8+8364];
	add.s32 	%r1519, %r1514, %r1518;
	min.s32 	%r2015, %r2011, %r1519;
	add.s32 	%r1520, %r1516, %r1518;
	min.s32 	%r2014, %r2010, %r1520;
$L__BB1_136:
	setp.eq.s32 	%p47, %r4, 0;
	@%p47 bra 	$L__BB1_138;
	ld.shared.u32 	%r1521, [%r9+176];
	ld.shared.u32 	%r1522, [%r15+11264];
	add.s32 	%r1523, %r1522, %r1521;
	min.s32 	%r2021, %r2017, %r1523;
	ld.shared.u32 	%r1524, [%r15+11392];
	add.s32 	%r1525, %r1524, %r1521;
	min.s32 	%r2020, %r2016, %r1525;
	ld.shared.u32 	%r1526, [%r9+8368];
	add.s32 	%r1527, %r1522, %r1526;
	min.s32 	%r2019, %r2015, %r1527;
	add.s32 	%r1528, %r1524, %r1526;
	min.s32 	%r2018, %r2014, %r1528;
	bra.uni 	$L__BB1_139;
$L__BB1_138:
	ld.shared.u32 	%r1529, [%r8+176];
	ld.shared.u32 	%r1530, [%r14+11264];
	add.s32 	%r1531, %r1530, %r1529;
	min.s32 	%r2021, %r2017, %r1531;
	ld.shared.u32 	%r1532, [%r14+11392];
	add.s32 	%r1533, %r1532, %r1529;
	min.s32 	%r2020, %r2016, %r1533;
	ld.shared.u32 	%r1534, [%r8+8368];
	add.s32 	%r1535, %r1530, %r1534;
	min.s32 	%r2019, %r2015, %r1535;
	add.s32 	%r1536, %r1532, %r1534;
	min.s32 	%r2018, %r2014, %r1536;
$L__BB1_139:
	setp.eq.s32 	%p48, %r4, 0;
	@%p48 bra 	$L__BB1_141;
	ld.shared.u32 	%r1537, [%r9+180];
	ld.shared.u32 	%r1538, [%r15+11520];
	add.s32 	%r1539, %r1538, %r1537;
	min.s32 	%r2025, %r2021, %r1539;
	ld.shared.u32 	%r1540, [%r15+11648];
	add.s32 	%r1541, %r1540, %r1537;
	min.s32 	%r2024, %r2020, %r1541;
	ld.shared.u32 	%r1542, [%r9+8372];
	add.s32 	%r1543, %r1538, %r1542;
	min.s32 	%r2023, %r2019, %r1543;
	add.s32 	%r1544, %r1540, %r1542;
	min.s32 	%r2022, %r2018, %r1544;
	bra.uni 	$L__BB1_142;
$L__BB1_141:
	ld.shared.u32 	%r1545, [%r8+180];
	ld.shared.u32 	%r1546, [%r14+11520];
	add.s32 	%r1547, %r1546, %r1545;
	min.s32 	%r2025, %r2021, %r1547;
	ld.shared.u32 	%r1548, [%r14+11648];
	add.s32 	%r1549, %r1548, %r1545;
	min.s32 	%r2024, %r2020, %r1549;
	ld.shared.u32 	%r1550, [%r8+8372];
	add.s32 	%r1551, %r1546, %r1550;
	min.s32 	%r2023, %r2019, %r1551;
	add.s32 	%r1552, %r1548, %r1550;
	min.s32 	%r2022, %r2018, %r1552;
$L__BB1_142:
	setp.eq.s32 	%p49, %r4, 0;
	@%p49 bra 	$L__BB1_144;
	ld.shared.u32 	%r1553, [%r9+184];
	ld.shared.u32 	%r1554, [%r15+11776];
	add.s32 	%r1555, %r1554, %r1553;
	min.s32 	%r2029, %r2025, %r1555;
	ld.shared.u32 	%r1556, [%r15+11904];
	add.s32 	%r1557, %r1556, %r1553;
	min.s32 	%r2028, %r2024, %r1557;
	ld.shared.u32 	%r1558, [%r9+8376];
	add.s32 	%r1559, %r1554, %r1558;
	min.s32 	%r2027, %r2023, %r1559;
	add.s32 	%r1560, %r1556, %r1558;
	min.s32 	%r2026, %r2022, %r1560;
	bra.uni 	$L__BB1_145;
$L__BB1_144:
	ld.shared.u32 	%r1561, [%r8+184];
	ld.shared.u32 	%r1562, [%r14+11776];
	add.s32 	%r1563, %r1562, %r1561;
	min.s32 	%r2029, %r2025, %r1563;
	ld.shared.u32 	%r1564, [%r14+11904];
	add.s32 	%r1565, %r1564, %r1561;
	min.s32 	%r2028, %r2024, %r1565;
	ld.shared.u32 	%r1566, [%r8+8376];
	add.s32 	%r1567, %r1562, %r1566;
	min.s32 	%r2027, %r2023, %r1567;
	add.s32 	%r1568, %r1564, %r1566;
	min.s32 	%r2026, %r2022, %r1568;
$L__BB1_145:
	setp.eq.s32 	%p50, %r4, 0;
	@%p50 bra 	$L__BB1_147;
	ld.shared.u32 	%r1569, [%r9+188];
	ld.shared.u32 	%r1570, [%r15+12032];
	add.s32 	%r1571, %r1570, %r1569;
	min.s32 	%r2033, %r2029, %r1571;
	ld.shared.u32 	%r1572, [%r15+12160];
	add.s32 	%r1573, %r1572, %r1569;
	min.s32 	%r2032, %r2028, %r1573;
	ld.shared.u32 	%r1574, [%r9+8380];
	add.s32 	%r1575, %r1570, %r1574;
	min.s32 	%r2031, %r2027, %r1575;
	add.s32 	%r1576, %r1572, %r1574;
	min.s32 	%r2030, %r2026, %r1576;
	bra.uni 	$L__BB1_148;
$L__BB1_147:
	ld.shared.u32 	%r1577, [%r8+188];
	ld.shared.u32 	%r1578, [%r14+12032];
	add.s32 	%r1579, %r1578, %r1577;
	min.s32 	%r2033, %r2029, %r1579;
	ld.shared.u32 	%r1580, [%r14+12160];
	add.s32 	%r1581, %r1580, %r1577;
	min.s32 	%r2032, %r2028, %r1581;
	ld.shared.u32 	%r1582, [%r8+8380];
	add.s32 	%r1583, %r1578, %r1582;
	min.s32 	%r2031, %r2027, %r1583;
	add.s32 	%r1584, %r1580, %r1582;
	min.s32 	%r2030, %r2026, %r1584;
$L__BB1_148:
	setp.eq.s32 	%p51, %r4, 0;
	@%p51 bra 	$L__BB1_150;
	ld.shared.u32 	%r1585, [%r9+192];
	ld.shared.u32 	%r1586, [%r15+12288];
	add.s32 	%r1587, %r1586, %r1585;
	min.s32 	%r2037, %r2033, %r1587;
	ld.shared.u32 	%r1588, [%r15+12416];
	add.s32 	%r1589, %r1588, %r1585;
	min.s32 	%r2036, %r2032, %r1589;
	ld.shared.u32 	%r1590, [%r9+8384];
	add.s32 	%r1591, %r1586, %r1590;
	min.s32 	%r2035, %r2031, %r1591;
	add.s32 	%r1592, %r1588, %r1590;
	min.s32 	%r2034, %r2030, %r1592;
	bra.uni 	$L__BB1_151;
$L__BB1_150:
	ld.shared.u32 	%r1593, [%r8+192];
	ld.shared.u32 	%r1594, [%r14+12288];
	add.s32 	%r1595, %r1594, %r1593;
	min.s32 	%r2037, %r2033, %r1595;
	ld.shared.u32 	%r1596, [%r14+12416];
	add.s32 	%r1597, %r1596, %r1593;
	min.s32 	%r2036, %r2032, %r1597;
	ld.shared.u32 	%r1598, [%r8+8384];
	add.s32 	%r1599, %r1594, %r1598;
	min.s32 	%r2035, %r2031, %r1599;
	add.s32 	%r1600, %r1596, %r1598;
	min.s32 	%r2034, %r2030, %r1600;
$L__BB1_151:
	setp.eq.s32 	%p52, %r4, 0;
	@%p52 bra 	$L__BB1_153;
	ld.shared.u32 	%r1601, [%r9+196];
	ld.shared.u32 	%r1602, [%r15+12544];
	add.s32 	%r1603, %r1602, %r1601;
	min.s32 	%r2041, %r2037, %r1603;
	ld.shared.u32 	%r1604, [%r15+12672];
	add.s32 	%r1605, %r1604, %r1601;
	min.s32 	%r2040, %r2036, %r1605;
	ld.shared.u32 	%r1606, [%r9+8388];
	add.s32 	%r1607, %r1602, %r1606;
	min.s32 	%r2039, %r2035, %r1607;
	add.s32 	%r1608, %r1604, %r1606;
	min.s32 	%r2038, %r2034, %r1608;
	bra.uni 	$L__BB1_154;
$L__BB1_153:
	ld.shared.u32 	%r1609, [%r8+196];
	ld.shared.u32 	%r1610, [%r14+12544];
	add.s32 	%r1611, %r1610, %r1609;
	min.s32 	%r2041, %r2037, %r1611;
	ld.shared.u32 	%r1612, [%r14+12672];
	add.s32 	%r1613, %r1612, %r1609;
	min.s32 	%r2040, %r2036, %r1613;
	ld.shared.u32 	%r1614, [%r8+8388];
	add.s32 	%r1615, %r1610, %r1614;
	min.s32 	%r2039, %r2035, %r1615;
	add.s32 	%r1616, %r1612, %r1614;
	min.s32 	%r2038, %r2034, %r1616;
$L__BB1_154:
	setp.eq.s32 	%p53, %r4, 0;
	@%p53 bra 	$L__BB1_156;
	ld.shared.u32 	%r1617, [%r9+200];
	ld.shared.u32 	%r1618, [%r15+12800];
	add.s32 	%r1619, %r1618, %r1617;
	min.s32 	%r2045, %r2041, %r1619;
	ld.shared.u32 	%r1620, [%r15+12928];
	add.s32 	%r1621, %r1620, %r1617;
	min.s32 	%r2044, %r2040, %r1621;
	ld.shared.u32 	%r1622, [%r9+8392];
	add.s32 	%r1623, %r1618, %r1622;
	min.s32 	%r2043, %r2039, %r1623;
	add.s32 	%r1624, %r1620, %r1622;
	min.s32 	%r2042, %r2038, %r1624;
	bra.uni 	$L__BB1_157;
$L__BB1_156:
	ld.shared.u32 	%r1625, [%r8+200];
	ld.shared.u32 	%r1626, [%r14+12800];
	add.s32 	%r1627, %r1626, %r1625;
	min.s32 	%r2045, %r2041, %r1627;
	ld.shared.u32 	%r1628, [%r14+12928];
	add.s32 	%r1629, %r1628, %r1625;
	min.s32 	%r2044, %r2040, %r1629;
	ld.shared.u32 	%r1630, [%r8+8392];
	add.s32 	%r1631, %r1626, %r1630;
	min.s32 	%r2043, %r2039, %r1631;
	add.s32 	%r1632, %r1628, %r1630;
	min.s32 	%r2042, %r2038, %r1632;
$L__BB1_157:
	setp.eq.s32 	%p54, %r4, 0;
	@%p54 bra 	$L__BB1_159;
	ld.shared.u32 	%r1633, [%r9+204];
	ld.shared.u32 	%r1634, [%r15+13056];
	add.s32 	%r1635, %r1634, %r1633;
	min.s32 	%r2049, %r2045, %r1635;
	ld.shared.u32 	%r1636, [%r15+13184];
	add.s32 	%r1637, %r1636, %r1633;
	min.s32 	%r2048, %r2044, %r1637;
	ld.shared.u32 	%r1638, [%r9+8396];
	add.s32 	%r1639, %r1634, %r1638;
	min.s32 	%r2047, %r2043, %r1639;
	add.s32 	%r1640, %r1636, %r1638;
	min.s32 	%r2046, %r2042, %r1640;
	bra.uni 	$L__BB1_160;
$L__BB1_159:
	ld.shared.u32 	%r1641, [%r8+204];
	ld.shared.u32 	%r1642, [%r14+13056];
	add.s32 	%r1643, %r1642, %r1641;
	min.s32 	%r2049, %r2045, %r1643;
	ld.shared.u32 	%r1644, [%r14+13184];
	add.s32 	%r1645, %r1644, %r1641;
	min.s32 	%r2048, %r2044, %r1645;
	ld.shared.u32 	%r1646, [%r8+8396];
	add.s32 	%r1647, %r1642, %r1646;
	min.s32 	%r2047, %r2043, %r1647;
	add.s32 	%r1648, %r1644, %r1646;
	min.s32 	%r2046, %r2042, %r1648;
$L__BB1_160:
	setp.eq.s32 	%p55, %r4, 0;
	@%p55 bra 	$L__BB1_162;
	ld.shared.u32 	%r1649, [%r9+208];
	ld.shared.u32 	%r1650, [%r15+13312];
	add.s32 	%r1651, %r1650, %r1649;
	min.s32 	%r2053, %r2049, %r1651;
	ld.shared.u32 	%r1652, [%r15+13440];
	add.s32 	%r1653, %r1652, %r1649;
	min.s32 	%r2052, %r2048, %r1653;
	ld.shared.u32 	%r1654, [%r9+8400];
	add.s32 	%r1655, %r1650, %r1654;
	min.s32 	%r2051, %r2047, %r1655;
	add.s32 	%r1656, %r1652, %r1654;
	min.s32 	%r2050, %r2046, %r1656;
	bra.uni 	$L__BB1_163;
$L__BB1_162:
	ld.shared.u32 	%r1657, [%r8+208];
	ld.shared.u32 	%r1658, [%r14+13312];
	add.s32 	%r1659, %r1658, %r1657;
	min.s32 	%r2053, %r2049, %r1659;
	ld.shared.u32 	%r1660, [%r14+13440];
	add.s32 	%r1661, %r1660, %r1657;
	min.s32 	%r2052, %r2048, %r1661;
	ld.shared.u32 	%r1662, [%r8+8400];
	add.s32 	%r1663, %r1658, %r1662;
	min.s32 	%r2051, %r2047, %r1663;
	add.s32 	%r1664, %r1660, %r1662;
	min.s32 	%r2050, %r2046, %r1664;
$L__BB1_163:
	setp.eq.s32 	%p56, %r4, 0;
	@%p56 bra 	$L__BB1_165;
	ld.shared.u32 	%r1665, [%r9+212];
	ld.shared.u32 	%r1666, [%r15+13568];
	add.s32 	%r1667, %r1666, %r1665;
	min.s32 	%r2057, %r2053, %r1667;
	ld.shared.u32 	%r1668, [%r15+13696];
	add.s32 	%r1669, %r1668, %r1665;
	min.s32 	%r2056, %r2052, %r1669;
	ld.shared.u32 	%r1670, [%r9+8404];
	add.s32 	%r1671, %r1666, %r1670;
	min.s32 	%r2055, %r2051, %r1671;
	add.s32 	%r1672, %r1668, %r1670;
	min.s32 	%r2054, %r2050, %r1672;
	bra.uni 	$L__BB1_166;
$L__BB1_165:
	ld.shared.u32 	%r1673, [%r8+212];
	ld.shared.u32 	%r1674, [%r14+13568];
	add.s32 	%r1675, %r1674, %r1673;
	min.s32 	%r2057, %r2053, %r1675;
	ld.shared.u32 	%r1676, [%r14+13696];
	add.s32 	%r1677, %r1676, %r1673;
	min.s32 	%r2056, %r2052, %r1677;
	ld.shared.u32 	%r1678, [%r8+8404];
	add.s32 	%r1679, %r1674, %r1678;
	min.s32 	%r2055, %r2051, %r1679;
	add.s32 	%r1680, %r1676, %r1678;
	min.s32 	%r2054, %r2050, %r1680;
$L__BB1_166:
	setp.eq.s32 	%p57, %r4, 0;
	@%p57 bra 	$L__BB1_168;
	ld.shared.u32 	%r1681, [%r9+216];
	ld.shared.u32 	%r1682, [%r15+13824];
	add.s32 	%r1683, %r1682, %r1681;
	min.s32 	%r2061, %r2057, %r1683;
	ld.shared.u32 	%r1684, [%r15+13952];
	add.s32 	%r1685, %r1684, %r1681;
	min.s32 	%r2060, %r2056, %r1685;
	ld.shared.u32 	%r1686, [%r9+8408];
	add.s32 	%r1687, %r1682, %r1686;
	min.s32 	%r2059, %r2055, %r1687;
	add.s32 	%r1688, %r1684, %r1686;
	min.s32 	%r2058, %r2054, %r1688;
	bra.uni 	$L__BB1_169;
$L__BB1_168:
	ld.shared.u32 	%r1689, [%r8+216];
	ld.shared.u32 	%r1690, [%r14+13824];
	add.s32 	%r1691, %r1690, %r1689;
	min.s32 	%r2061, %r2057, %r1691;
	ld.shared.u32 	%r1692, [%r14+13952];
	add.s32 	%r1693, %r1692, %r1689;
	min.s32 	%r2060, %r2056, %r1693;
	ld.shared.u32 	%r1694, [%r8+8408];
	add.s32 	%r1695, %r1690, %r1694;
	min.s32 	%r2059, %r2055, %r1695;
	add.s32 	%r1696, %r1692, %r1694;
	min.s32 	%r2058, %r2054, %r1696;
$L__BB1_169:
	setp.eq.s32 	%p58, %r4, 0;
	@%p58 bra 	$L__BB1_171;
	ld.shared.u32 	%r1697, [%r9+220];
	ld.shared.u32 	%r1698, [%r15+14080];
	add.s32 	%r1699, %r1698, %r1697;
	min.s32 	%r2065, %r2061, %r1699;
	ld.shared.u32 	%r1700, [%r15+14208];
	add.s32 	%r1701, %r1700, %r1697;
	min.s32 	%r2064, %r2060, %r1701;
	ld.shared.u32 	%r1702, [%r9+8412];
	add.s32 	%r1703, %r1698, %r1702;
	min.s32 	%r2063, %r2059, %r1703;
	add.s32 	%r1704, %r1700, %r1702;
	min.s32 	%r2062, %r2058, %r1704;
	bra.uni 	$L__BB1_172;
$L__BB1_171:
	ld.shared.u32 	%r1705, [%r8+220];
	ld.shared.u32 	%r1706, [%r14+14080];
	add.s32 	%r1707, %r1706, %r1705;
	min.s32 	%r2065, %r2061, %r1707;
	ld.shared.u32 	%r1708, [%r14+14208];
	add.s32 	%r1709, %r1708, %r1705;
	min.s32 	%r2064, %r2060, %r1709;
	ld.shared.u32 	%r1710, [%r8+8412];
	add.s32 	%r1711, %r1706, %r1710;
	min.s32 	%r2063, %r2059, %r1711;
	add.s32 	%r1712, %r1708, %r1710;
	min.s32 	%r2062, %r2058, %r1712;
$L__BB1_172:
	setp.eq.s32 	%p59, %r4, 0;
	@%p59 bra 	$L__BB1_174;
	ld.shared.u32 	%r1713, [%r9+224];
	ld.shared.u32 	%r1714, [%r15+14336];
	add.s32 	%r1715, %r1714, %r1713;
	min.s32 	%r2069, %r2065, %r1715;
	ld.shared.u32 	%r1716, [%r15+14464];
	add.s32 	%r1717, %r1716, %r1713;
	min.s32 	%r2068, %r2064, %r1717;
	ld.shared.u32 	%r1718, [%r9+8416];
	add.s32 	%r1719, %r1714, %r1718;
	min.s32 	%r2067, %r2063, %r1719;
	add.s32 	%r1720, %r1716, %r1718;
	min.s32 	%r2066, %r2062, %r1720;
	bra.uni 	$L__BB1_175;
$L__BB1_174:
	ld.shared.u32 	%r1721, [%r8+224];
	ld.shared.u32 	%r1722, [%r14+14336];
	add.s32 	%r1723, %r1722, %r1721;
	min.s32 	%r2069, %r2065, %r1723;
	ld.shared.u32 	%r1724, [%r14+14464];
	add.s32 	%r1725, %r1724, %r1721;
	min.s32 	%r2068, %r2064, %r1725;
	ld.shared.u32 	%r1726, [%r8+8416];
	add.s32 	%r1727, %r1722, %r1726;
	min.s32 	%r2067, %r2063, %r1727;
	add.s32 	%r1728, %r1724, %r1726;
	min.s32 	%r2066, %r2062, %r1728;
$L__BB1_175:
	setp.eq.s32 	%p60, %r4, 0;
	@%p60 bra 	$L__BB1_177;
	ld.shared.u32 	%r1729, [%r9+228];
	ld.shared.u32 	%r1730, [%r15+14592];
	add.s32 	%r1731, %r1730, %r1729;
	min.s32 	%r2073, %r2069, %r1731;
	ld.shared.u32 	%r1732, [%r15+14720];
	add.s32 	%r1733, %r1732, %r1729;
	min.s32 	%r2072, %r2068, %r1733;
	ld.shared.u32 	%r1734, [%r9+8420];
	add.s32 	%r1735, %r1730, %r1734;
	min.s32 	%r2071, %r2067, %r1735;
	add.s32 	%r1736, %r1732, %r1734;
	min.s32 	%r2070, %r2066, %r1736;
	bra.uni 	$L__BB1_178;
$L__BB1_177:
	ld.shared.u32 	%r1737, [%r8+228];
	ld.shared.u32 	%r1738, [%r14+14592];
	add.s32 	%r1739, %r1738, %r1737;
	min.s32 	%r2073, %r2069, %r1739;
	ld.shared.u32 	%r1740, [%r14+14720];
	add.s32 	%r1741, %r1740, %r1737;
	min.s32 	%r2072, %r2068, %r1741;
	ld.shared.u32 	%r1742, [%r8+8420];
	add.s32 	%r1743, %r1738, %r1742;
	min.s32 	%r2071, %r2067, %r1743;
	add.s32 	%r1744, %r1740, %r1742;
	min.s32 	%r2070, %r2066, %r1744;
$L__BB1_178:
	setp.eq.s32 	%p61, %r4, 0;
	@%p61 bra 	$L__BB1_180;
	ld.shared.u32 	%r1745, [%r9+232];
	ld.shared.u32 	%r1746, [%r15+14848];
	add.s32 	%r1747, %r1746, %r1745;
	min.s32 	%r2077, %r2073, %r1747;
	ld.shared.u32 	%r1748, [%r15+14976];
	add.s32 	%r1749, %r1748, %r1745;
	min.s32 	%r2076, %r2072, %r1749;
	ld.shared.u32 	%r1750, [%r9+8424];
	add.s32 	%r1751, %r1746, %r1750;
	min.s32 	%r2075, %r2071, %r1751;
	add.s32 	%r1752, %r1748, %r1750;
	min.s32 	%r2074, %r2070, %r1752;
	bra.uni 	$L__BB1_181;
$L__BB1_180:
	ld.shared.u32 	%r1753, [%r8+232];
	ld.shared.u32 	%r1754, [%r14+14848];
	add.s32 	%r1755, %r1754, %r1753;
	min.s32 	%r2077, %r2073, %r1755;
	ld.shared.u32 	%r1756, [%r14+14976];
	add.s32 	%r1757, %r1756, %r1753;
	min.s32 	%r2076, %r2072, %r1757;
	ld.shared.u32 	%r1758, [%r8+8424];
	add.s32 	%r1759, %r1754, %r1758;
	min.s32 	%r2075, %r2071, %r1759;
	add.s32 	%r1760, %r1756, %r1758;
	min.s32 	%r2074, %r2070, %r1760;
$L__BB1_181:
	setp.eq.s32 	%p62, %r4, 0;
	@%p62 bra 	$L__BB1_183;
	ld.shared.u32 	%r1761, [%r9+236];
	ld.shared.u32 	%r1762, [%r15+15104];
	add.s32 	%r1763, %r1762, %r1761;
	min.s32 	%r2081, %r2077, %r1763;
	ld.shared.u32 	%r1764, [%r15+15232];
	add.s32 	%r1765, %r1764, %r1761;
	min.s32 	%r2080, %r2076, %r1765;
	ld.shared.u32 	%r1766, [%r9+8428];
	add.s32 	%r1767, %r1762, %r1766;
	min.s32 	%r2079, %r2075, %r1767;
	add.s32 	%r1768, %r1764, %r1766;
	min.s32 	%r2078, %r2074, %r1768;
	bra.uni 	$L__BB1_184;
$L__BB1_183:
	ld.shared.u32 	%r1769, [%r8+236];
	ld.shared.u32 	%r1770, [%r14+15104];
	add.s32 	%r1771, %r1770, %r1769;
	min.s32 	%r2081, %r2077, %r1771;
	ld.shared.u32 	%r1772, [%r14+15232];
	add.s32 	%r1773, %r1772, %r1769;
	min.s32 	%r2080, %r2076, %r1773;
	ld.shared.u32 	%r1774, [%r8+8428];
	add.s32 	%r1775, %r1770, %r1774;
	min.s32 	%r2079, %r2075, %r1775;
	add.s32 	%r1776, %r1772, %r1774;
	min.s32 	%r2078, %r2074, %r1776;
$L__BB1_184:
	setp.eq.s32 	%p63, %r4, 0;
	@%p63 bra 	$L__BB1_186;
	ld.shared.u32 	%r1777, [%r9+240];
	ld.shared.u32 	%r1778, [%r15+15360];
	add.s32 	%r1779, %r1778, %r1777;
	min.s32 	%r2085, %r2081, %r1779;
	ld.shared.u32 	%r1780, [%r15+15488];
	add.s32 	%r1781, %r1780, %r1777;
	min.s32 	%r2084, %r2080, %r1781;
	ld.shared.u32 	%r1782, [%r9+8432];
	add.s32 	%r1783, %r1778, %r1782;
	min.s32 	%r2083, %r2079, %r1783;
	add.s32 	%r1784, %r1780, %r1782;
	min.s32 	%r2082, %r2078, %r1784;
	bra.uni 	$L__BB1_187;
$L__BB1_186:
	ld.shared.u32 	%r1785, [%r8+240];
	ld.shared.u32 	%r1786, [%r14+15360];
	add.s32 	%r1787, %r1786, %r1785;
	min.s32 	%r2085, %r2081, %r1787;
	ld.shared.u32 	%r1788, [%r14+15488];
	add.s32 	%r1789, %r1788, %r1785;
	min.s32 	%r2084, %r2080, %r1789;
	ld.shared.u32 	%r1790, [%r8+8432];
	add.s32 	%r1791, %r1786, %r1790;
	min.s32 	%r2083, %r2079, %r1791;
	add.s32 	%r1792, %r1788, %r1790;
	min.s32 	%r2082, %r2078, %r1792;
$L__BB1_187:
	setp.eq.s32 	%p64, %r4, 0;
	@%p64 bra 	$L__BB1_189;
	ld.shared.u32 	%r1793, [%r9+244];
	ld.shared.u32 	%r1794, [%r15+15616];
	add.s32 	%r1795, %r1794, %r1793;
	min.s32 	%r2089, %r2085, %r1795;
	ld.shared.u32 	%r1796, [%r15+15744];
	add.s32 	%r1797, %r1796, %r1793;
	min.s32 	%r2088, %r2084, %r1797;
	ld.shared.u32 	%r1798, [%r9+8436];
	add.s32 	%r1799, %r1794, %r1798;
	min.s32 	%r2087, %r2083, %r1799;
	add.s32 	%r1800, %r1796, %r1798;
	min.s32 	%r2086, %r2082, %r1800;
	bra.uni 	$L__BB1_190;
$L__BB1_189:
	ld.shared.u32 	%r1801, [%r8+244];
	ld.shared.u32 	%r1802, [%r14+15616];
	add.s32 	%r1803, %r1802, %r1801;
	min.s32 	%r2089, %r2085, %r1803;
	ld.shared.u32 	%r1804, [%r14+15744];
	add.s32 	%r1805, %r1804, %r1801;
	min.s32 	%r2088, %r2084, %r1805;
	ld.shared.u32 	%r1806, [%r8+8436];
	add.s32 	%r1807, %r1802, %r1806;
	min.s32 	%r2087, %r2083, %r1807;
	add.s32 	%r1808, %r1804, %r1806;
	min.s32 	%r2086, %r2082, %r1808;
$L__BB1_190:
	setp.eq.s32 	%p65, %r4, 0;
	@%p65 bra 	$L__BB1_192;
	ld.shared.u32 	%r1809, [%r9+248];
	ld.shared.u32 	%r1810, [%r15+15872];
	add.s32 	%r1811, %r1810, %r1809;
	min.s32 	%r2093, %r2089, %r1811;
	ld.shared.u32 	%r1812, [%r15+16000];
	add.s32 	%r1813, %r1812, %r1809;
	min.s32 	%r2092, %r2088, %r1813;
	ld.shared.u32 	%r1814, [%r9+8440];
	add.s32 	%r1815, %r1810, %r1814;
	min.s32 	%r2091, %r2087, %r1815;
	add.s32 	%r1816, %r1812, %r1814;
	min.s32 	%r2090, %r2086, %r1816;
	bra.uni 	$L__BB1_193;
$L__BB1_192:
	ld.shared.u32 	%r1817, [%r8+248];
	ld.shared.u32 	%r1818, [%r14+15872];
	add.s32 	%r1819, %r1818, %r1817;
	min.s32 	%r2093, %r2089, %r1819;
	ld.shared.u32 	%r1820, [%r14+16000];
	add.s32 	%r1821, %r1820, %r1817;
	min.s32 	%r2092, %r2088, %r1821;
	ld.shared.u32 	%r1822, [%r8+8440];
	add.s32 	%r1823, %r1818, %r1822;
	min.s32 	%r2091, %r2087, %r1823;
	add.s32 	%r1824, %r1820, %r1822;
	min.s32 	%r2090, %r2086, %r1824;
$L__BB1_193:
	setp.eq.s32 	%p66, %r4, 0;
	@%p66 bra 	$L__BB1_195;
	ld.shared.u32 	%r1825, [%r9+252];
	ld.shared.u32 	%r1826, [%r15+16128];
	add.s32 	%r1827, %r1826, %r1825;
	min.s32 	%r2097, %r2093, %r1827;
	ld.shared.u32 	%r1828, [%r15+16256];
	add.s32 	%r1829, %r1828, %r1825;
	min.s32 	%r2096, %r2092, %r1829;
	ld.shared.u32 	%r1830, [%r9+8444];
	add.s32 	%r1831, %r1826, %r1830;
	min.s32 	%r2095, %r2091, %r1831;
	add.s32 	%r1832, %r1828, %r1830;
	min.s32 	%r2094, %r2090, %r1832;
	bra.uni 	$L__BB1_196;
$L__BB1_195:
	ld.shared.u32 	%r1833, [%r8+252];
	ld.shared.u32 	%r1834, [%r14+16128];
	add.s32 	%r1835, %r1834, %r1833;
	min.s32 	%r2097, %r2093, %r1835;
	ld.shared.u32 	%r1836, [%r14+16256];
	add.s32 	%r1837, %r1836, %r1833;
	min.s32 	%r2096, %r2092, %r1837;
	ld.shared.u32 	%r1838, [%r8+8444];
	add.s32 	%r1839, %r1834, %r1838;
	min.s32 	%r2095, %r2091, %r1839;
	add.s32 	%r1840, %r1836, %r1838;
	min.s32 	%r2094, %r2090, %r1840;
$L__BB1_196:
	st.global.u32 	[%rd1], %r2097;
	st.global.u32 	[%rd1+128], %r2096;
	st.global.u32 	[%rd2], %r2095;
	st.global.u32 	[%rd2+128], %r2094;
$L__BB1_197:
	ret;

}
	// .globl	_Z6phase3Piiii
.visible .entry _Z6phase3Piiii(
	.param .u64 .ptr .align 1 _Z6phase3Piiii_param_0,
	.param .u32 _Z6phase3Piiii_param_1,
	.param .u32 _Z6phase3Piiii_param_2,
	.param .u32 _Z6phase3Piiii_param_3
)
{
	.reg .pred 	%p<5>;
	.reg .b32 	%r<168>;
	.reg .b64 	%rd<15>;
	// demoted variable
	.shared .align 4 .b8 _ZZ6phase3PiiiiE8row_data[16384];
	// demoted variable
	.shared .align 4 .b8 _ZZ6phase3PiiiiE8col_data[16384];
	ld.param.u64 	%rd3, [_Z6phase3Piiii_param_0];
	ld.param.u32 	%r23, [_Z6phase3Piiii_param_1];
	ld.param.u32 	%r24, [_Z6phase3Piiii_param_2];
	ld.param.u32 	%r25, [_Z6phase3Piiii_param_3];
	mov.u32 	%r1, %ctaid.x;
	mov.u32 	%r26, %ctaid.y;
	add.s32 	%r2, %r25, %r26;
	setp.eq.s32 	%p1, %r1, %r24;
	setp.eq.s32 	%p2, %r2, %r24;
	or.pred  	%p3, %p1, %p2;
	@%p3 bra 	$L__BB2_4;
	cvta.to.global.u64 	%rd4, %rd3;
	mov.u32 	%r28, %tid.x;
	mov.u32 	%r29, %tid.y;
	mul.lo.s32 	%r30, %r2, %r23;
	shl.b32 	%r31, %r30, 6;
	shl.b32 	%r32, %r24, 6;
	add.s32 	%r33, %r31, %r32;
	shl.b32 	%r34, %r1, 6;
	mad.lo.s32 	%r35, %r32, %r23, %r34;
	add.s32 	%r36, %r31, %r34;
	mul.lo.s32 	%r37, %r23, %r29;
	add.s32 	%r38, %r33, %r37;
	add.s32 	%r39, %r38, %r28;
	mul.wide.s32 	%rd5, %r39, 4;
	add.s64 	%rd6, %rd4, %rd5;
	ld.global.u32 	%r40, [%rd6];
	shl.b32 	%r41, %r29, 8;
	mov.u32 	%r42, _ZZ6phase3PiiiiE8row_data;
	add.s32 	%r43, %r42, %r41;
	shl.b32 	%r44, %r28, 2;
	add.s32 	%r45, %r43, %r44;
	st.shared.u32 	[%r45], %r40;
	ld.global.u32 	%r46, [%rd6+128];
	st.shared.u32 	[%r45+128], %r46;
	shl.b32 	%r47, %r23, 5;
	add.s32 	%r48, %r37, %r47;
	add.s32 	%r49, %r33, %r48;
	add.s32 	%r50, %r49, %r28;
	mul.wide.s32 	%rd7, %r50, 4;
	add.s64 	%rd8, %rd4, %rd7;
	ld.global.u32 	%r51, [%rd8];
	st.shared.u32 	[%r45+8192], %r51;
	ld.global.u32 	%r52, [%rd8+128];
	st.shared.u32 	[%r45+8320], %r52;
	add.s32 	%r53, %r35, %r37;
	add.s32 	%r54, %r53, %r28;
	mul.wide.s32 	%rd9, %r54, 4;
	add.s64 	%rd10, %rd4, %rd9;
	ld.global.u32 	%r55, [%rd10];
	mov.u32 	%r56, _ZZ6phase3PiiiiE8col_data;
	add.s32 	%r57, %r56, %r41;
	add.s32 	%r58, %r57, %r44;
	st.shared.u32 	[%r58], %r55;
	ld.global.u32 	%r59, [%rd10+128];
	st.shared.u32 	[%r58+128], %r59;
	add.s32 	%r60, %r35, %r48;
	add.s32 	%r61, %r60, %r28;
	mul.wide.s32 	%rd11, %r61, 4;
	add.s64 	%rd12, %rd4, %rd11;
	ld.global.u32 	%r62, [%rd12];
	st.shared.u32 	[%r58+8192], %r62;
	ld.global.u32 	%r63, [%rd12+128];
	st.shared.u32 	[%r58+8320], %r63;
	bar.sync 	0;
	add.s32 	%r64, %r36, %r37;
	add.s32 	%r65, %r64, %r28;
	mul.wide.s32 	%rd13, %r65, 4;
	add.s64 	%rd1, %rd4, %rd13;
	add.s32 	%r66, %r36, %r48;
	add.s32 	%r67, %r66, %r28;
	mul.wide.s32 	%rd14, %r67, 4;
	add.s64 	%rd2, %rd4, %rd14;
	ld.global.u32 	%r167, [%rd2+128];
	ld.global.u32 	%r166, [%rd2];
	ld.global.u32 	%r165, [%rd1+128];
	ld.global.u32 	%r164, [%rd1];
	add.s32 	%r162, %r43, 8192;
	add.s32 	%r68, %r44, %r56;
	add.s32 	%r161, %r68, 1024;
	mov.b32 	%r163, 8192;
$L__BB2_2:
	.pragma "nounroll";
	ld.shared.u32 	%r69, [%r162+-8192];
	ld.shared.u32 	%r70, [%r162];
	ld.shared.u32 	%r71, [%r161+-1024];
	ld.shared.u32 	%r72, [%r161+-896];
	add.s32 	%r73, %r71, %r69;
	min.s32 	%r74, %r164, %r73;
	add.s32 	%r75, %r72, %r69;
	min.s32 	%r76, %r165, %r75;
	add.s32 	%r77, %r71, %r70;
	min.s32 	%r78, %r166, %r77;
	add.s32 	%r79, %r72, %r70;
	min.s32 	%r80, %r167, %r79;
	ld.shared.u32 	%r81, [%r162+-8188];
	ld.shared.u32 	%r82, [%r162+4];
	ld.shared.u32 	%r83, [%r161+-768];
	ld.shared.u32 	%r84, [%r161+-640];
	add.s32 	%r85, %r83, %r81;
	min.s32 	%r86, %r74, %r85;
	add.s32 	%r87, %r84, %r81;
	min.s32 	%r88, %r76, %r87;
	add.s32 	%r89, %r83, %r82;
	min.s32 	%r90, %r78, %r89;
	add.s32 	%r91, %r84, %r82;
	min.s32 	%r92, %r80, %r91;
	ld.shared.u32 	%r93, [%r162+-8184];
	ld.shared.u32 	%r94, [%r162+8];
	ld.shared.u32 	%r95, [%r161+-512];
	ld.shared.u32 	%r96, [%r161+-384];
	add.s32 	%r97, %r95, %r93;
	min.s32 	%r98, %r86, %r97;
	add.s32 	%r99, %r96, %r93;
	min.s32 	%r100, %r88, %r99;
	add.s32 	%r101, %r95, %r94;
	min.s32 	%r102, %r90, %r101;
	add.s32 	%r103, %r96, %r94;
	min.s32 	%r104, %r92, %r103;
	ld.shared.u32 	%r105, [%r162+-8180];
	ld.shared.u32 	%r106, [%r162+12];
	ld.shared.u32 	%r107, [%r161+-256];
	ld.shared.u32 	%r108, [%r161+-128];
	add.s32 	%r109, %r107, %r105;
	min.s32 	%r110, %r98, %r109;
	add.s32 	%r111, %r108, %r105;
	min.s32 	%r112, %r100, %r111;
	add.s32 	%r113, %r107, %r106;
	min.s32 	%r114, %r102, %r113;
	add.s32 	%r115, %r108, %r106;
	min.s32 	%r116, %r104, %r115;
	ld.shared.u32 	%r117, [%r162+-8176];
	ld.shared.u32 	%r118, [%r162+16];
	ld.shared.u32 	%r119, [%r161];
	ld.shared.u32 	%r120, [%r161+128];
	add.s32 	%r121, %r119, %r117;
	min.s32 	%r122, %r110, %r121;
	add.s32 	%r123, %r120, %r117;
	min.s32 	%r124, %r112, %r123;
	add.s32 	%r125, %r119, %r118;
	min.s32 	%r126, %r114, %r125;
	add.s32 	%r127, %r120, %r118;
	min.s32 	%r128, %r116, %r127;
	ld.shared.u32 	%r129, [%r162+-8172];
	ld.shared.u32 	%r130, [%r162+20];
	ld.shared.u32 	%r131, [%r161+256];
	ld.shared.u32 	%r132, [%r161+384];
	add.s32 	%r133, %r131, %r129;
	min.s32 	%r134, %r122, %r133;
	add.s32 	%r135, %r132, %r129;
	min.s32 	%r136, %r124, %r135;
	add.s32 	%r137, %r131, %r130;
	min.s32 	%r138, %r126, %r137;
	add.s32 	%r139, %r132, %r130;
	min.s32 	%r140, %r128, %r139;
	ld.shared.u32 	%r141, [%r162+-8168];
	ld.shared.u32 	%r142, [%r162+24];
	ld.shared.u32 	%r143, [%r161+512];
	ld.shared.u32 	%r144, [%r161+640];
	add.s32 	%r145, %r143, %r141;
	min.s32 	%r146, %r134, %r145;
	add.s32 	%r147, %r144, %r141;
	min.s32 	%r148, %r136, %r147;
	add.s32 	%r149, %r143, %r142;
	min.s32 	%r150, %r138, %r149;
	add.s32 	%r151, %r144, %r142;
	min.s32 	%r152, %r140, %r151;
	ld.shared.u32 	%r153, [%r162+-8164];
	ld.shared.u32 	%r154, [%r162+28];
	ld.shared.u32 	%r155, [%r161+768];
	ld.shared.u32 	%r156, [%r161+896];
	add.s32 	%r157, %r155, %r153;
	min.s32 	%r164, %r146, %r157;
	add.s32 	%r158, %r156, %r153;
	min.s32 	%r165, %r148, %r158;
	add.s32 	%r159, %r155, %r154;
	min.s32 	%r166, %r150, %r159;
	add.s32 	%r160, %r156, %r154;
	min.s32 	%r167, %r152, %r160;
	add.s32 	%r163, %r163, 32;
	add.s32 	%r162, %r162, 32;
	add.s32 	%r161, %r161, 2048;
	setp.ne.s32 	%p4, %r163, 8448;
	@%p4 bra 	$L__BB2_2;
	st.global.u32 	[%rd1], %r164;
	st.global.u32 	[%rd1+128], %r165;
	st.global.u32 	[%rd2], %r166;
	st.global.u32 	[%rd2+128], %r167;
$L__BB2_4:
	ret;

}


// ===== COMPILED SASS (sm_100) =====

	.target	sm_100

	.elftype	@"ET_EXEC"


//--------------------- .note.nv.tkinfo           --------------------------
	.section	.note.nv.tkinfo,"",@"SHT_NOTE"
	.sectionflags	@"SHF_NOTE_NV_TKINFO"
	.tkinfo
        /*0018*/ 	.word	0x00000002
        /*0030*/ 	.string	""
        /*0030*/ 	.string	"ptxas"
        /*0030*/ 	.string	"Cuda compilation tools, release 13.0, V13.0.88"
        /*0030*/ 	.string	"Build cuda_13.0.r13.0/compiler.36424714_0"
        /*0030*/ 	.string	"-arch sm_100 -m 64 "



//--------------------- .note.nv.cuinfo           --------------------------
	.section	.note.nv.cuinfo,"",@"SHT_NOTE"
	.sectionflags	@"SHF_NOTE_NV_CUINFO"
        /*0018*/ 	.short	0x0002
        /*001a*/ 	.short	0x0064
        /*001c*/ 	.short	0x0082
	.zero		2


//--------------------- .nv.info                  --------------------------
	.section	.nv.info,"",@"SHT_CUDA_INFO"
	.align	4


	//----- nvinfo : EIATTR_REGCOUNT
	.align		4
        /*0000*/ 	.byte	0x04, 0x2f
        /*0002*/ 	.short	(.L_1 - .L_0)
	.align		4
.L_0:
        /*0004*/ 	.word	index@(_Z6phase1Piii)
        /*0008*/ 	.word	0x0000001c


	//----- nvinfo : EIATTR_FRAME_SIZE
	.align		4
.L_1:
        /*000c*/ 	.byte	0x04, 0x11
        /*000e*/ 	.short	(.L_3 - .L_2)
	.align		4
.L_2:
        /*0010*/ 	.word	index@(_Z6phase1Piii)
        /*0014*/ 	.word	0x00000000


	//----- nvinfo : EIATTR_REGCOUNT
	.align		4
.L_3:
        /*0018*/ 	.byte	0x04, 0x2f
        /*001a*/ 	.short	(.L_5 - .L_4)
	.align		4
.L_4:
        /*001c*/ 	.word	index@(_Z6phase2Piii)
        /*0020*/ 	.word	0x0000001a


	//----- nvinfo : EIATTR_FRAME_SIZE
	.align		4
.L_5:
        /*0024*/ 	.byte	0x04, 0x11
        /*0026*/ 	.short	(.L_7 - .L_6)
	.align		4
.L_6:
        /*0028*/ 	.word	index@(_Z6phase2Piii)
        /*002c*/ 	.word	0x00000000


	//----- nvinfo : EIATTR_REGCOUNT
	.align		4
.L_7:
        /*0030*/ 	.byte	0x04, 0x2f
        /*0032*/ 	.short	(.L_9 - .L_8)
	.align		4
.L_8:
        /*0034*/ 	.word	index@(_Z6phase3Piiii)
        /*0038*/ 	.word	0x00000020


	//----- nvinfo : EIATTR_FRAME_SIZE
	.align		4
.L_9:
        /*003c*/ 	.byte	0x04, 0x11
        /*003e*/ 	.short	(.L_11 - .L_10)
	.align		4
.L_10:
        /*0040*/ 	.word	index@(_Z6phase3Piiii)
        /*0044*/ 	.word	0x00000000


	//----- nvinfo : EIATTR_MIN_STACK_SIZE
	.align		4
.L_11:
        /*0048*/ 	.byte	0x04, 0x12
        /*004a*/ 	.short	(.L_13 - .L_12)
	.align		4
.L_12:
        /*004c*/ 	.word	index@(_Z6phase3Piiii)
        /*0050*/ 	.word	0x00000000


	//----- nvinfo : EIATTR_MIN_STACK_SIZE
	.align		4
.L_13:
        /*0054*/ 	.byte	0x04, 0x12
        /*0056*/ 	.short	(.L_15 - .L_14)
	.align		4
.L_14:
        /*0058*/ 	.word	index@(_Z6phase2Piii)
        /*005c*/ 	.word	0x00000000


	//----- nvinfo : EIATTR_MIN_STACK_SIZE
	.align		4
.L_15:
        /*0060*/ 	.byte	0x04, 0x12
        /*0062*/ 	.short	(.L_17 - .L_16)
	.align		4
.L_16:
        /*0064*/ 	.word	index@(_Z6phase1Piii)
        /*0068*/ 	.word	0x00000000
.L_17:


//--------------------- .nv.compat                --------------------------
	.section	.nv.compat,"",@"SHT_CUDA_COMPAT_INFO"
	.align	4
        /*0000*/ 	.byte	0x02, 0x09, 0x00, 0x00, 0x02, 0x02, 0x01, 0x00, 0x02, 0x05, 0x05, 0x00, 0x03, 0x07, 0x01, 0x01
        /*0010*/ 	.byte	0x02, 0x03, 0x00, 0x00, 0x02, 0x06, 0x01, 0x00, 0x04, 0x0b, 0x08, 0x00, 0x09, 0x00, 0x00, 0x00
        /*0020*/ 	.byte	0x00, 0x00, 0x00, 0x00


//--------------------- .nv.info._Z6phase3Piiii   --------------------------
	.section	.nv.info._Z6phase3Piiii,"",@"SHT_CUDA_INFO"
	.sectionflags	@""
	.align	4


	//----- nvinfo : EIATTR_CUDA_API_VERSION
	.align		4
        /*0000*/ 	.byte	0x04, 0x37
        /*0002*/ 	.short	(.L_19 - .L_18)
.L_18:
        /*0004*/ 	.word	0x00000082


	//----- nvinfo : EIATTR_KPARAM_INFO
	.align		4
.L_19:
        /*0008*/ 	.byte	0x04, 0x17
        /*000a*/ 	.short	(.L_21 - .L_20)
.L_20:
        /*000c*/ 	.word	0x00000000
        /*0010*/ 	.short	0x0003
        /*0012*/ 	.short	0x0010
        /*0014*/ 	.byte	0x00, 0xf0, 0x11, 0x00


	//----- nvinfo : EIATTR_KPARAM_INFO
	.align		4
.L_21:
        /*0018*/ 	.byte	0x04, 0x17
        /*001a*/ 	.short	(.L_23 - .L_22)
.L_22:
        /*001c*/ 	.word	0x00000000
        /*0020*/ 	.short	0x0002
        /*0022*/ 	.short	0x000c
        /*0024*/ 	.byte	0x00, 0xf0, 0x11, 0x00


	//----- nvinfo : EIATTR_KPARAM_INFO
	.align		4
.L_23:
        /*0028*/ 	.byte	0x04, 0x17
        /*002a*/ 	.short	(.L_25 - .L_24)
.L_24:
        /*002c*/ 	.word	0x00000000
        /*0030*/ 	.short	0x0001
        /*0032*/ 	.short	0x0008
        /*0034*/ 	.byte	0x00, 0xf0, 0x11, 0x00


	//----- nvinfo : EIATTR_KPARAM_INFO
	.align		4
.L_25:
        /*0038*/ 	.byte	0x04, 0x17
        /*003a*/ 	.short	(.L_27 - .L_26)
.L_26:
        /*003c*/ 	.word	0x00000000
        /*0040*/ 	.short	0x0000
        /*0042*/ 	.short	0x0000
        /*0044*/ 	.byte	0x00, 0xf5, 0x21, 0x00


	//----- nvinfo : EIATTR_SPARSE_MMA_MASK
	.align		4
.L_27:
        /*0048*/ 	.byte	0x03, 0x50
        /*004a*/ 	.short	0x0000


	//----- nvinfo : EIATTR_MAXREG_COUNT
	.align		4
        /*004c*/ 	.byte	0x03, 0x1b
        /*004e*/ 	.short	0x00ff


	//----- nvinfo : EIATTR_NUM_BARRIERS
	.align		4
        /*0050*/ 	.byte	0x02, 0x4c
        /*0052*/ 	.byte	0x01
	.zero		1


	//----- nvinfo : EIATTR_MERCURY_ISA_VERSION
	.align		4
        /*0054*/ 	.byte	0x03, 0x5f
        /*0056*/ 	.short	0x0101


	//----- nvinfo : EIATTR_VRC_CTA_INIT_COUNT
	.align		4
        /*0058*/ 	.byte	0x02, 0x4a
	.zero		1
	.zero		1


	//----- nvinfo : EIATTR_EXIT_INSTR_OFFSETS
	.align		4
        /*005c*/ 	.byte	0x04, 0x1c
        /*005e*/ 	.short	(.L_29 - .L_28)


	//   ....[0]....
.L_28:
        /*0060*/ 	.word	0x00000080


	//   ....[1]....
        /*0064*/ 	.word	0x00000810


	//----- nvinfo : EIATTR_CBANK_PARAM_SIZE
	.align		4
.L_29:
        /*0068*/ 	.byte	0x03, 0x19
        /*006a*/ 	.short	0x0014


	//----- nvinfo : EIATTR_PARAM_CBANK
	.align		4
        /*006c*/ 	.byte	0x04, 0x0a
        /*006e*/ 	.short	(.L_31 - .L_30)
	.align		4
.L_30:
        /*0070*/ 	.word	index@(.nv.constant0._Z6phase3Piiii)
        /*0074*/ 	.short	0x0380
        /*0076*/ 	.short	0x0014


	//----- nvinfo : EIATTR_SW_WAR
	.align		4
.L_31:
        /*0078*/ 	.byte	0x04, 0x36
        /*007a*/ 	.short	(.L_33 - .L_32)
.L_32:
        /*007c*/ 	.word	0x00000008
.L_33:


//--------------------- .nv.info._Z6phase2Piii    --------------------------
	.section	.nv.info._Z6phase2Piii,"",@"SHT_CUDA_INFO"
	.sectionflags	@""
	.align	4


	//----- nvinfo : EIATTR_CUDA_API_VERSION
	.align		4
        /*0000*/ 	.byte	0x04, 0x37
        /*0002*/ 	.short	(.L_35 - .L_34)
.L_34:
        /*0004*/ 	.word	0x00000082


	//----- nvinfo : EIATTR_KPARAM_INFO
	.align		4
.L_35:
        /*0008*/ 	.byte	0x04, 0x17
        /*000a*/ 	.short	(.L_37 - .L_36)
.L_36:
        /*000c*/ 	.word	0x00000000
        /*0010*/ 	.short	0x0002
        /*0012*/ 	.short	0x000c
        /*0014*/ 	.byte	0x00, 0xf0, 0x11, 0x00


	//----- nvinfo : EIATTR_KPARAM_INFO
	.align		4
.L_37:
        /*0018*/ 	.byte	0x04, 0x17
        /*001a*/ 	.short	(.L_39 - .L_38)
.L_38:
        /*001c*/ 	.word	0x00000000
        /*0020*/ 	.short	0x0001
        /*0022*/ 	.short	0x0008
        /*0024*/ 	.byte	0x00, 0xf0, 0x11, 0x00


	//----- nvinfo : EIATTR_KPARAM_INFO
	.align		4
.L_39:
        /*0028*/ 	.byte	0x04, 0x17
        /*002a*/ 	.short	(.L_41 - .L_40)
.L_40:
        /*002c*/ 	.word	0x00000000
        /*0030*/ 	.short	0x0000
        /*0032*/ 	.short	0x0000
        /*0034*/ 	.byte	0x00, 0xf5, 0x21, 0x00


	//----- nvinfo : EIATTR_SPARSE_MMA_MASK
	.align		4
.L_41:
        /*0038*/ 	.byte	0x03, 0x50
        /*003a*/ 	.short	0x0000


	//----- nvinfo : EIATTR_MAXREG_COUNT
	.align		4
        /*003c*/ 	.byte	0x03, 0x1b
        /*003e*/ 	.short	0x00ff


	//----- nvinfo : EIATTR_NUM_BARRIERS
	.align		4
        /*0040*/ 	.byte	0x02, 0x4c
        /*0042*/ 	.byte	0x01
	.zero		1


	//----- nvinfo : EIATTR_MERCURY_ISA_VERSION
	.align		4
        /*0044*/ 	.byte	0x03, 0x5f
        /*0046*/ 	.short	0x0101


	//----- nvinfo : EIATTR_VRC_CTA_INIT_COUNT
	.align		4
        /*0048*/ 	.byte	0x02, 0x4a
	.zero		1
	.zero		1


	//----- nvinfo : EIATTR_EXIT_INSTR_OFFSETS
	.align		4
        /*004c*/ 	.byte	0x04, 0x1c
        /*004e*/ 	.short	(.L_43 - .L_42)


	//   ....[0]....
.L_42:
        /*0050*/ 	.word	0x00000040


	//   ....[1]....
        /*0054*/ 	.word	0x00004c10


	//----- nvinfo : EIATTR_CBANK_PARAM_SIZE
	.align		4
.L_43:
        /*0058*/ 	.byte	0x03, 0x19
        /*005a*/ 	.short	0x0010


	//----- nvinfo : EIATTR_PARAM_CBANK
	.align		4
        /*005c*/ 	.byte	0x04, 0x0a
        /*005e*/ 	.short	(.L_45 - .L_44)
	.align		4
.L_44:
        /*0060*/ 	.word	index@(.nv.constant0._Z6phase2Piii)
        /*0064*/ 	.short	0x0380
        /*0066*/ 	.short	0x0010


	//----- nvinfo : EIATTR_SW_WAR
	.align		4
.L_45:
        /*0068*/ 	.byte	0x04, 0x36
        /*006a*/ 	.short	(.L_47 - .L_46)
.L_46:
        /*006c*/ 	.word	0x00000008
.L_47:


//--------------------- .nv.info._Z6phase1Piii    --------------------------
	.section	.nv.info._Z6phase1Piii,"",@"SHT_CUDA_INFO"
	.sectionflags	@""
	.align	4


	//----- nvinfo : EIATTR_CUDA_API_VERSION
	.align		4
        /*0000*/ 	.byte	0x04, 0x37
        /*0002*/ 	.short	(.L_49 - .L_48)
.L_48:
        /*0004*/ 	.word	0x00000082


	//----- nvinfo : EIATTR_KPARAM_INFO
	.align		4
.L_49:
        /*0008*/ 	.byte	0x04, 0x17
        /*000a*/ 	.short	(.L_51 - .L_50)
.L_50:
        /*000c*/ 	.word	0x00000000
        /*0010*/ 	.short	0x0002
        /*0012*/ 	.short	0x000c
        /*0014*/ 	.byte	0x00, 0xf0, 0x11, 0x00


	//----- nvinfo : EIATTR_KPARAM_INFO
	.align		4
.L_51:
        /*0018*/ 	.byte	0x04, 0x17
        /*001a*/ 	.short	(.L_53 - .L_52)
.L_52:
        /*001c*/ 	.word	0x00000000
        /*0020*/ 	.short	0x0001
        /*0022*/ 	.short	0x0008
        /*0024*/ 	.byte	0x00, 0xf0, 0x11, 0x00


	//----- nvinfo : EIATTR_KPARAM_INFO
	.align		4
.L_53:
        /*0028*/ 	.byte	0x04, 0x17
        /*002a*/ 	.short	(.L_55 - .L_54)
.L_54:
        /*002c*/ 	.word	0x00000000
        /*0030*/ 	.short	0x0000
        /*0032*/ 	.short	0x0000
        /*0034*/ 	.byte	0x00, 0xf5, 0x21, 0x00


	//----- nvinfo : EIATTR_SPARSE_MMA_MASK
	.align		4
.L_55:
        /*0038*/ 	.byte	0x03, 0x50
        /*003a*/ 	.short	0x0000


	//----- nvinfo : EIATTR_MAXREG_COUNT
	.align		4
        /*003c*/ 	.byte	0x03, 0x1b
        /*003e*/ 	.short	0x00ff


	//----- nvinfo : EIATTR_NUM_BARRIERS
	.align		4
        /*0040*/ 	.byte	0x02, 0x4c
        /*0042*/ 	.byte	0x01
	.zero		1


	//----- nvinfo : EIATTR_MERCURY_ISA_VERSION
	.align		4
        /*0044*/ 	.byte	0x03, 0x5f
        /*0046*/ 	.short	0x0101


	//----- nvinfo : EIATTR_VRC_CTA_INIT_COUNT
	.align		4
        /*0048*/ 	.byte	0x02, 0x4a
	.zero		1
	.zero		1


	//----- nvinfo : EIATTR_EXIT_INSTR_OFFSETS
	.align		4
        /*004c*/ 	.byte	0x04, 0x1c
        /*004e*/ 	.short	(.L_57 - .L_56)


	//   ....[0]....
.L_56:
        /*0050*/ 	.word	0x00000940


	//----- nvinfo : EIATTR_CBANK_PARAM_SIZE
	.align		4
.L_57:
        /*0054*/ 	.byte	0x03, 0x19
        /*0056*/ 	.short	0x0010


	//----- nvinfo : EIATTR_PARAM_CBANK
	.align		4
        /*0058*/ 	.byte	0x04, 0x0a
        /*005a*/ 	.short	(.L_59 - .L_58)
	.align		4
.L_58:
        /*005c*/ 	.word	index@(.nv.constant0._Z6phase1Piii)
        /*0060*/ 	.short	0x0380
        /*0062*/ 	.short	0x0010


	//----- nvinfo : EIATTR_SW_WAR
	.align		4
.L_59:
        /*0064*/ 	.byte	0x04, 0x36
        /*0066*/ 	.short	(.L_61 - .L_60)
.L_60:
        /*0068*/ 	.word	0x00000008
.L_61:


//--------------------- .nv.callgraph             --------------------------
	.section	.nv.callgraph,"",@"SHT_CUDA_CALLGRAPH"
	.align	4
	.sectionentsize	8
	.align		4
        /*0000*/ 	.word	0x00000000
	.align		4
        /*0004*/ 	.word	0xffffffff
	.align		4
        /*0008*/ 	.word	0x00000000
	.align		4
        /*000c*/ 	.word	0xfffffffe
	.align		4
        /*0010*/ 	.word	0x00000000
	.align		4
        /*0014*/ 	.word	0xfffffffd
	.align		4
        /*0018*/ 	.word	0x00000000
	.align		4
        /*001c*/ 	.word	0xfffffffc


//--------------------- .text._Z6phase3Piiii      --------------------------
	.section	.text._Z6phase3Piiii,"ax",@progbits
	.align	128
        .global         _Z6phase3Piiii
        .type           _Z6phase3Piiii,@function
        .size           _Z6phase3Piiii,(.L_x_133 - _Z6phase3Piiii)
        .other          _Z6phase3Piiii,@"STO_CUDA_ENTRY STV_DEFAULT"
_Z6phase3Piiii:
.text._Z6phase3Piiii:
[----:B------:R-:W-:Y:S08]  /*0000*/  LDC R1, c[0x0][0x37c] ;  /* 0x0000df00ff017b82 */ /* 0x000ff00000000800 */
[----:B------:R-:W0:Y:S01]  /*0010*/  S2UR UR4, SR_CTAID.Y ;  /* 0x00000000000479c3 */ /* 0x000e220000002600 */
[----:B------:R-:W0:Y:S07]  /*0020*/  LDCU UR6, c[0x0][0x390] ;  /* 0x00007200ff0677ac */ /* 0x000e2e0008000800 */
[----:B------:R-:W1:Y:S08]  /*0030*/  LDC R3, c[0x0][0x38c] ;  /* 0x0000e300ff037b82 */ /* 0x000e700000000800 */
[----:B------:R-:W2:Y:S01]  /*0040*/  S2UR UR5, SR_CTAID.X ;  /* 0x00000000000579c3 */ /* 0x000ea20000002500 */
[----:B0-----:R-:W-:-:S06]  /*0050*/  UIADD3 UR4, UPT, UPT, UR4, UR6, URZ ;  /* 0x0000000604047290 */ /* 0x001fcc000fffe0ff */
[----:B-1----:R-:W-:-:S04]  /*0060*/  ISETP.NE.AND P0, PT, R3, UR4, PT ;  /* 0x0000000403007c0c */ /* 0x002fc8000bf05270 */
[----:B--2---:R-:W-:-:S13]  /*0070*/  ISETP.EQ.OR P0, PT, R3, UR5, !P0 ;  /* 0x0000000503007c0c */ /* 0x004fda000c702670 */
[----:B------:R-:W-:Y:S05]  /*0080*/  @P0 EXIT ;  /* 0x000000000000094d */ /* 0x000fea0003800000 */
[----:B------:R-:W0:Y:S01]  /*0090*/  S2R R5, SR_TID.Y ;  /* 0x0000000000057919 */ /* 0x000e220000002200 */
[----:B------:R-:W1:Y:S01]  /*00a0*/  LDC R4, c[0x0][0x388] ;  /* 0x0000e200ff047b82 */ /* 0x000e620000000800 */
[----:B------:R-:W-:Y:S01]  /*00b0*/  IMAD.SHL.U32 R3, R3, 0x40, RZ ;  /* 0x0000004003037824 */ /* 0x000fe200078e00ff */
[----:B------:R-:W2:Y:S01]  /*00c0*/  LDCU.64 UR8, c[0x0][0x358] ;  /* 0x00006b00ff0877ac */ /* 0x000ea20008000a00 */
[----:B------:R-:W3:Y:S05]  /*00d0*/  S2R R0, SR_TID.X ;  /* 0x0000000000007919 */ /* 0x000eea0000002100 */
[----:B------:R-:W4:Y:S01]  /*00e0*/  LDC.64 R20, c[0x0][0x380] ;  /* 0x0000e000ff147b82 */ /* 0x000f220000000a00 */
[----:B-1----:R-:W-:Y:S01]  /*00f0*/  IMAD R14, R4, UR4, RZ ;  /* 0x00000004040e7c24 */ /* 0x002fe2000f8e02ff */
[----:B------:R-:W-:-:S03]  /*0100*/  USHF.L.U32 UR4, UR5, 0x6, URZ ;  /* 0x0000000605047899 */ /* 0x000fc600080006ff */
[----:B------:R-:W-:Y:S02]  /*0110*/  IMAD R2, R14, 0x40, R3 ;  /* 0x000000400e027824 */ /* 0x000fe400078e0203 */
[-C--:B0-----:R-:W-:Y:S02]  /*0120*/  IMAD R9, R5, R4.reuse, RZ ;  /* 0x0000000405097224 */ /* 0x081fe400078e02ff */
[----:B------:R-:W-:Y:S02]  /*0130*/  IMAD R3, R3, R4, UR4 ;  /* 0x0000000403037e24 */ /* 0x000fe4000f8e0204 */
[--C-:B------:R-:W-:Y:S01]  /*0140*/  IMAD R13, R4, 0x20, R9.reuse ;  /* 0x00000020040d7824 */ /* 0x100fe200078e0209 */
[CCC-:B---3--:R-:W-:Y:S02]  /*0150*/  IADD3 R19, PT, PT, R0.reuse, R2.reuse, R9.reuse ;  /* 0x0000000200137210 */ /* 0x1c8fe40007ffe009 */
[CC--:B------:R-:W-:Y:S02]  /*0160*/  IADD3 R7, PT, PT, R0.reuse, R3.reuse, R9 ;  /* 0x0000000300077210 */ /* 0x0c0fe40007ffe009 */
[C---:B------:R-:W-:Y:S01]  /*0170*/  IADD3 R11, PT, PT, R0.reuse, R2, R13 ;  /* 0x00000002000b7210 */ /* 0x040fe20007ffe00d */
[----:B----4-:R-:W-:Y:S01]  /*0180*/  IMAD.WIDE R18, R19, 0x4, R20 ;  /* 0x0000000413127825 */ /* 0x010fe200078e0214 */
[----:B------:R-:W-:-:S03]  /*0190*/  IADD3 R15, PT, PT, R0, R3, R13 ;  /* 0x00000003000f7210 */ /* 0x000fc60007ffe00d */
[--C-:B------:R-:W-:Y:S01]  /*01a0*/  IMAD.WIDE R10, R11, 0x4, R20.reuse ;  /* 0x000000040b0a7825 */ /* 0x100fe200078e0214 */
[----:B--2---:R-:W2:Y:S03]  /*01b0*/  LDG.E R4, desc[UR8][R18.64] ;  /* 0x0000000812047981 */ /* 0x004ea6000c1e1900 */
[--C-:B------:R-:W-:Y:S01]  /*01c0*/  IMAD.WIDE R2, R7, 0x4, R20.reuse ;  /* 0x0000000407027825 */ /* 0x100fe200078e0214 */
[----:B------:R-:W3:Y:S03]  /*01d0*/  LDG.E R8, desc[UR8][R18.64+0x80] ;  /* 0x0000800812087981 */ /* 0x000ee6000c1e1900 */
[----:B------:R-:W-:Y:S01]  /*01e0*/  IMAD.WIDE R6, R15, 0x4, R20 ;  /* 0x000000040f067825 */ /* 0x000fe200078e0214 */
[----:B------:R-:W4:Y:S04]  /*01f0*/  LDG.E R12, desc[UR8][R10.64] ;  /* 0x000000080a0c7981 */ /* 0x000f28000c1e1900 */
[----:B------:R0:W4:Y:S04]  /*0200*/  LDG.E R16, desc[UR8][R10.64+0x80] ;  /* 0x000080080a107981 */ /* 0x000128000c1e1900 */
[----:B------:R-:W4:Y:S04]  /*0210*/  LDG.E R15, desc[UR8][R2.64] ;  /* 0x00000008020f7981 */ /* 0x000f28000c1e1900 */
[----:B------:R-:W4:Y:S04]  /*0220*/  LDG.E R25, desc[UR8][R2.64+0x80] ;  /* 0x0000800802197981 */ /* 0x000f28000c1e1900 */
[----:B------:R-:W4:Y:S04]  /*0230*/  LDG.E R27, desc[UR8][R6.64] ;  /* 0x00000008061b7981 */ /* 0x000f28000c1e1900 */
[----:B------:R1:W4:Y:S01]  /*0240*/  LDG.E R29, desc[UR8][R6.64+0x80] ;  /* 0x00008008061d7981 */ /* 0x000322000c1e1900 */
[----:B------:R-:W0:Y:S01]  /*0250*/  S2UR UR7, SR_CgaCtaId ;  /* 0x00000000000779c3 */ /* 0x000e220000008800 */
[----:B------:R-:W-:-:S02]  /*0260*/  UMOV UR5, 0x400 ;  /* 0x0000040000057882 */ /* 0x000fc40000000000 */
[----:B------:R-:W-:Y:S01]  /*0270*/  UIADD3 UR6, UPT, UPT, UR5, 0x4000, URZ ;  /* 0x0000400005067890 */ /* 0x000fe2000fffe0ff */
[----:B------:R-:W-:-:S04]  /*0280*/  LEA R14, R14, UR4, 0x6 ;  /* 0x000000040e0e7c11 */ /* 0x000fc8000f8e30ff */
[----:B------:R-:W-:Y:S01]  /*0290*/  IADD3 R17, PT, PT, R0, R14, R9 ;  /* 0x0000000e00117210 */ /* 0x000fe20007ffe009 */
[----:B0-----:R-:W-:Y:S02]  /*02a0*/  ULEA UR5, UR7, UR5, 0x18 ;  /* 0x0000000507057291 */ /* 0x001fe4000f8ec0ff */
[----:B------:R-:W-:-:S04]  /*02b0*/  ULEA UR6, UR7, UR6, 0x18 ;  /* 0x0000000607067291 */ /* 0x000fc8000f8ec0ff */
[C---:B------:R-:W-:Y:S02]  /*02c0*/  LEA R11, R5.reuse, UR5, 0x8 ;  /* 0x00000005050b7c11 */ /* 0x040fe4000f8e40ff */
[----:B------:R-:W-:-:S03]  /*02d0*/  LEA R9, R5, UR6, 0x8 ;  /* 0x0000000605097c11 */ /* 0x000fc6000f8e40ff */
[C---:B------:R-:W-:Y:S02]  /*02e0*/  IMAD R5, R0.reuse, 0x4, R11 ;  /* 0x0000000400057824 */ /* 0x040fe400078e020b */
[C---:B-1----:R-:W-:Y:S01]  /*02f0*/  IMAD R6, R0.reuse, 0x4, R9 ;  /* 0x0000000400067824 */ /* 0x042fe200078e0209 */
[----:B------:R-:W-:Y:S01]  /*0300*/  IADD3 R13, PT, PT, R0, R14, R13 ;  /* 0x0000000e000d7210 */ /* 0x000fe20007ffe00d */
[----:B------:R-:W-:-:S04]  /*0310*/  IMAD.WIDE R2, R17, 0x4, R20 ;  /* 0x0000000411027825 */ /* 0x000fc800078e0214 */
[----:B------:R-:W-:Y:S01]  /*0320*/  IMAD.WIDE R20, R13, 0x4, R20 ;  /* 0x000000040d147825 */ /* 0x000fe200078e0214 */
[----:B--2---:R0:W-:Y:S04]  /*0330*/  STS [R5], R4 ;  /* 0x0000000405007388 */ /* 0x0041e80000000800 */
[----:B---3--:R0:W-:Y:S04]  /*0340*/  STS [R5+0x80], R8 ;  /* 0x0000800805007388 */ /* 0x0081e80000000800 */
[----:B----4-:R0:W-:Y:S04]  /*0350*/  STS [R5+0x2000], R12 ;  /* 0x0020000c05007388 */ /* 0x0101e80000000800 */
[----:B------:R0:W-:Y:S04]  /*0360*/  STS [R5+0x2080], R16 ;  /* 0x0020801005007388 */ /* 0x0001e80000000800 */
[----:B------:R0:W-:Y:S04]  /*0370*/  STS [R6], R15 ;  /* 0x0000000f06007388 */ /* 0x0001e80000000800 */
[----:B------:R0:W-:Y:S04]  /*0380*/  STS [R6+0x80], R25 ;  /* 0x0000801906007388 */ /* 0x0001e80000000800 */
[----:B------:R0:W-:Y:S04]  /*0390*/  STS [R6+0x2000], R27 ;  /* 0x0020001b06007388 */ /* 0x0001e80000000800 */
[----:B------:R0:W-:Y:S01]  /*03a0*/  STS [R6+0x2080], R29 ;  /* 0x0020801d06007388 */ /* 0x0001e20000000800 */
[----:B------:R-:W-:Y:S06]  /*03b0*/  BAR.SYNC.DEFER_BLOCKING 0x0 ;  /* 0x0000000000007b1d */ /* 0x000fec0000010000 */
[----:B------:R0:W5:Y:S04]  /*03c0*/  LDG.E R19, desc[UR8][R20.64+0x80] ;  /* 0x0000800814137981 */ /* 0x000168000c1e1900 */
[----:B------:R0:W5:Y:S04]  /*03d0*/  LDG.E R17, desc[UR8][R20.64] ;  /* 0x0000000814117981 */ /* 0x000168000c1e1900 */
[----:B------:R0:W5:Y:S04]  /*03e0*/  LDG.E R23, desc[UR8][R2.64+0x80] ;  /* 0x0000800802177981 */ /* 0x000168000c1e1900 */
[----:B------:R0:W5:Y:S01]  /*03f0*/  LDG.E R13, desc[UR8][R2.64] ;  /* 0x00000008020d7981 */ /* 0x000162000c1e1900 */
[----:B------:R-:W-:Y:S01]  /*0400*/  LEA R22, R0, UR6, 0x2 ;  /* 0x0000000600167c11 */ /* 0x000fe2000f8e10ff */
[----:B------:R-:W-:Y:S01]  /*0410*/  VIADD R0, R11, 0x2000 ;  /* 0x000020000b007836 */ /* 0x000fe20000000000 */
[----:B------:R-:W-:-:S03]  /*0420*/  UMOV UR4, 0x2000 ;  /* 0x0000200000047882 */ /* 0x000fc60000000000 */
[----:B------:R-:W-:-:S07]  /*0430*/  VIADD R22, R22, 0x400 ;  /* 0x0000040016167836 */ /* 0x000fce0000000000 */
.L_x_0:
[----:B0-----:R-:W-:Y:S01]  /*0440*/  LDS R16, [R22+-0x400] ;  /* 0xfffc000016107984 */ /* 0x001fe20000000800 */
[----:B------:R-:W-:-:S03]  /*0450*/  UIADD3 UR4, UPT, UPT, UR4, 0x20, URZ ;  /* 0x0000002004047890 */ /* 0x000fc6000fffe0ff */
[----:B------:R-:W0:Y:S01]  /*0460*/  LDS.128 R4, [R0+-0x2000] ;  /* 0xffe0000000047984 */ /* 0x000e220000000c00 */
[----:B------:R-:W-:-:S03]  /*0470*/  UISETP.NE.AND UP0, UPT, UR4, 0x2100, UPT ;  /* 0x000021000400788c */ /* 0x000fc6000bf05270 */
[----:B------:R-:W1:Y:S04]  /*0480*/  LDS.128 R8, [R0] ;  /* 0x0000000000087984 */ /* 0x000e680000000c00 */
[----:B------:R-:W2:Y:S04]  /*0490*/  LDS R18, [R22+-0x380] ;  /* 0xfffc800016127984 */ /* 0x000ea80000000800 */
[----:B------:R-:W3:Y:S04]  /*04a0*/  LDS R14, [R22+-0x300] ;  /* 0xfffd0000160e7984 */ /* 0x000ee80000000800 */
[----:B------:R-:W4:Y:S04]  /*04b0*/  LDS R12, [R22+-0x280] ;  /* 0xfffd8000160c7984 */ /* 0x000f280000000800 */
[----:B------:R-:W4:Y:S04]  /*04c0*/  LDS R25, [R22+-0x200] ;  /* 0xfffe000016197984 */ /* 0x000f280000000800 */
[----:B------:R-:W4:Y:S04]  /*04d0*/  LDS R15, [R22+-0x180] ;  /* 0xfffe8000160f7984 */ /* 0x000f280000000800 */
[----:B------:R-:W4:Y:S04]  /*04e0*/  LDS R24, [R22+-0x100] ;  /* 0xffff000016187984 */ /* 0x000f280000000800 */
[----:B------:R-:W4:Y:S01]  /*04f0*/  LDS R26, [R22+-0x80] ;  /* 0xffff8000161a7984 */ /* 0x000f220000000800 */
[----:B0----5:R-:W-:-:S02]  /*0500*/  VIADDMNMX R13, R16, R4, R13, PT ;  /* 0x00000004100d7246 */ /* 0x021fc4000380010d */
[----:B-1----:R-:W-:Y:S02]  /*0510*/  VIADDMNMX R16, R16, R8, R17, PT ;  /* 0x0000000810107246 */ /* 0x002fe40003800111 */
[C---:B--2---:R-:W-:Y:S02]  /*0520*/  VIADDMNMX R4, R18.reuse, R4, R23, PT ;  /* 0x0000000412047246 */ /* 0x044fe40003800117 */
[----:B------:R-:W-:Y:S02]  /*0530*/  VIADDMNMX R8, R18, R8, R19, PT ;  /* 0x0000000812087246 */ /* 0x000fe40003800113 */
[C---:B---3--:R-:W-:Y:S02]  /*0540*/  VIADDMNMX R13, R14.reuse, R5, R13, PT ;  /* 0x000000050e0d7246 */ /* 0x048fe4000380010d */
[----:B------:R-:W-:Y:S02]  /*0550*/  VIADDMNMX R16, R14, R9, R16, PT ;  /* 0x000000090e107246 */ /* 0x000fe40003800110 */
[----:B----4-:R-:W-:-:S02]  /*0560*/  VIADDMNMX R5, R12, R5, R4, PT ;  /* 0x000000050c057246 */ /* 0x010fc40003800104 */
[----:B------:R-:W-:Y:S02]  /*0570*/  VIADDMNMX R8, R12, R9, R8, PT ;  /* 0x000000090c087246 */ /* 0x000fe40003800108 */
[C---:B------:R-:W-:Y:S01]  /*0580*/  VIADDMNMX R4, R25.reuse, R6, R13, PT ;  /* 0x0000000619047246 */ /* 0x040fe2000380010d */
[----:B------:R-:W-:Y:S01]  /*0590*/  LDS R9, [R22] ;  /* 0x0000000016097984 */ /* 0x000fe20000000800 */
[----:B------:R-:W-:Y:S02]  /*05a0*/  VIADDMNMX R25, R25, R10, R16, PT ;  /* 0x0000000a19197246 */ /* 0x000fe40003800110 */
[C---:B------:R-:W-:Y:S01]  /*05b0*/  VIADDMNMX R6, R15.reuse, R6, R5, PT ;  /* 0x000000060f067246 */ /* 0x040fe20003800105 */
[----:B------:R-:W0:Y:S01]  /*05c0*/  LDS.128 R16, [R0+0x10] ;  /* 0x0000100000107984 */ /* 0x000e220000000c00 */
[----:B------:R-:W-:Y:S02]  /*05d0*/  VIADDMNMX R10, R15, R10, R8, PT ;  /* 0x0000000a0f0a7246 */ /* 0x000fe40003800108 */
[C---:B------:R-:W-:Y:S01]  /*05e0*/  VIADDMNMX R4, R24.reuse, R7, R4, PT ;  /* 0x0000000718047246 */ /* 0x040fe20003800104 */
[----:B------:R-:W1:Y:S01]  /*05f0*/  LDS R5, [R22+0x80] ;  /* 0x0000800016057984 */ /* 0x000e620000000800 */
[----:B------:R-:W-:-:S02]  /*0600*/  VIADDMNMX R25, R24, R11, R25, PT ;  /* 0x0000000b18197246 */ /* 0x000fc40003800119 */
[C---:B------:R-:W-:Y:S01]  /*0610*/  VIADDMNMX R6, R26.reuse, R7, R6, PT ;  /* 0x000000071a067246 */ /* 0x040fe20003800106 */
[----:B------:R2:W3:Y:S01]  /*0620*/  LDS.128 R12, [R0+-0x1ff0] ;  /* 0xffe01000000c7984 */ /* 0x0004e20000000c00 */
[----:B------:R-:W-:-:S03]  /*0630*/  VIADDMNMX R23, R26, R11, R10, PT ;  /* 0x0000000b1a177246 */ /* 0x000fc6000380010a */
[----:B------:R-:W4:Y:S04]  /*0640*/  LDS R8, [R22+0x100] ;  /* 0x0001000016087984 */ /* 0x000f280000000800 */
[----:B------:R-:W4:Y:S01]  /*0650*/  LDS R24, [R22+0x180] ;  /* 0x0001800016187984 */ /* 0x000f220000000800 */
[----:B--2---:R-:W-:-:S03]  /*0660*/  VIADD R0, R0, 0x20 ;  /* 0x0000002000007836 */ /* 0x004fc60000000000 */
[----:B------:R-:W2:Y:S04]  /*0670*/  LDS R11, [R22+0x200] ;  /* 0x00020000160b7984 */ /* 0x000ea80000000800 */
[----:B------:R-:W2:Y:S04]  /*0680*/  LDS R7, [R22+0x280] ;  /* 0x0002800016077984 */ /* 0x000ea80000000800 */
[----:B------:R-:W2:Y:S04]  /*0690*/  LDS R26, [R22+0x300] ;  /* 0x00030000161a7984 */ /* 0x000ea80000000800 */
[----:B------:R0:W2:Y:S02]  /*06a0*/  LDS R10, [R22+0x380] ;  /* 0x00038000160a7984 */ /* 0x0000a40000000800 */
[-C--:B0-----:R-:W-:Y:S01]  /*06b0*/  VIADDMNMX R25, R9, R16.reuse, R25, PT ;  /* 0x0000001009197246 */ /* 0x081fe20003800119 */
[----:B------:R-:W-:Y:S01]  /*06c0*/  VIADD R22, R22, 0x800 ;  /* 0x0000080016167836 */ /* 0x000fe20000000000 */
[----:B-1----:R-:W-:-:S02]  /*06d0*/  VIADDMNMX R23, R5, R16, R23, PT ;  /* 0x0000001005177246 */ /* 0x002fc40003800117 */
[-C--:B---3--:R-:W-:Y:S02]  /*06e0*/  VIADDMNMX R6, R5, R12.reuse, R6, PT ;  /* 0x0000000c05067246 */ /* 0x088fe40003800106 */
[----:B------:R-:W-:Y:S02]  /*06f0*/  VIADDMNMX R4, R9, R12, R4, PT ;  /* 0x0000000c09047246 */ /* 0x000fe40003800104 */
[C---:B----4-:R-:W-:Y:S02]  /*0700*/  VIADDMNMX R25, R8.reuse, R17, R25, PT ;  /* 0x0000001108197246 */ /* 0x050fe40003800119 */
[-C--:B------:R-:W-:Y:S02]  /*0710*/  VIADDMNMX R4, R8, R13.reuse, R4, PT ;  /* 0x0000000d08047246 */ /* 0x080fe40003800104 */
[C---:B------:R-:W-:Y:S02]  /*0720*/  VIADDMNMX R6, R24.reuse, R13, R6, PT ;  /* 0x0000000d18067246 */ /* 0x040fe40003800106 */
[----:B------:R-:W-:-:S02]  /*0730*/  VIADDMNMX R23, R24, R17, R23, PT ;  /* 0x0000001118177246 */ /* 0x000fc40003800117 */
[C---:B--2---:R-:W-:Y:S02]  /*0740*/  VIADDMNMX R25, R11.reuse, R18, R25, PT ;  /* 0x000000120b197246 */ /* 0x044fe40003800119 */
[-C--:B------:R-:W-:Y:S02]  /*0750*/  VIADDMNMX R4, R11, R14.reuse, R4, PT ;  /* 0x0000000e0b047246 */ /* 0x080fe40003800104 */
[C---:B------:R-:W-:Y:S02]  /*0760*/  VIADDMNMX R6, R7.reuse, R14, R6, PT ;  /* 0x0000000e07067246 */ /* 0x040fe40003800106 */
[----:B------:R-:W-:Y:S02]  /*0770*/  VIADDMNMX R7, R7, R18, R23, PT ;  /* 0x0000001207077246 */ /* 0x000fe40003800117 */
[C---:B------:R-:W-:Y:S02]  /*0780*/  VIADDMNMX R17, R26.reuse, R19, R25, PT ;  /* 0x000000131a117246 */ /* 0x040fe40003800119 */
[----:B------:R-:W-:-:S02]  /*0790*/  VIADDMNMX R13, R26, R15, R4, PT ;  /* 0x0000000f1a0d7246 */ /* 0x000fc40003800104 */
[C---:B------:R-:W-:Y:S02]  /*07a0*/  VIADDMNMX R23, R10.reuse, R15, R6, PT ;  /* 0x0000000f0a177246 */ /* 0x040fe40003800106 */
[----:B------:R-:W-:Y:S01]  /*07b0*/  VIADDMNMX R19, R10, R19, R7, PT ;  /* 0x000000130a137246 */ /* 0x000fe20003800107 */
[----:B------:R-:W-:Y:S06]  /*07c0*/  BRA.U UP0, `(.L_x_0) ;  /* 0xfffffffd001c7547 */ /* 0x000fec000b83ffff */
[----:B------:R-:W-:Y:S04]  /*07d0*/  STG.E desc[UR8][R2.64], R13 ;  /* 0x0000000d02007986 */ /* 0x000fe8000c101908 */
[----:B------:R-:W-:Y:S04]  /*07e0*/  STG.E desc[UR8][R2.64+0x80], R23 ;  /* 0x0000801702007986 */ /* 0x000fe8000c101908 */
[----:B------:R-:W-:Y:S04]  /*07f0*/  STG.E desc[UR8][R20.64], R17 ;  /* 0x0000001114007986 */ /* 0x000fe8000c101908 */
[----:B------:R-:W-:Y:S01]  /*0800*/  STG.E desc[UR8][R20.64+0x80], R19 ;  /* 0x0000801314007986 */ /* 0x000fe2000c101908 */
[----:B------:R-:W-:Y:S05]  /*0810*/  EXIT ;  /* 0x000000000000794d */ /* 0x000fea0003800000 */
.L_x_1:
[----:B------:R-:W-:-:S00]  /*0820*/  BRA `(.L_x_1) ;  /* 0xfffffffc00fc7947 */ /* 0x000fc0000383ffff */
[----:B------:R-:W-:-:S00]  /*0830*/  NOP ;  /* 0x0000000000007918 */ /* 0x000fc00000000000 */
        /* <DEDUP_REMOVED lines=12> */
.L_x_133:


//--------------------- .text._Z6phase2Piii       --------------------------
	.section	.text._Z6phase2Piii,"ax",@progbits
	.align	128
        .global         _Z6phase2Piii
        .type           _Z6phase2Piii,@function
        .size           _Z6phase2Piii,(.L_x_134 - _Z6phase2Piii)
        .other          _Z6phase2Piii,@"STO_CUDA_ENTRY STV_DEFAULT"
_Z6phase2Piii:
.text._Z6phase2Piii:
[----:B------:R-:W-:Y:S01]  /*0000*/  LDC R1, c[0x0][0x37c] ;  /* 0x0000df00ff017b82 */ /* 0x000fe20000000800 */
[----:B------:R-:W0:Y:S07]  /*0010*/  S2R R6, SR_CTAID.X ;  /* 0x0000000000067919 */ /* 0x000e2e0000002500 */
[----:B------:R-:W0:Y:S02]  /*0020*/  LDC R3, c[0x0][0x38c] ;  /* 0x0000e300ff037b82 */ /* 0x000e240000000800 */
[----:B0-----:R-:W-:-:S13]  /*0030*/  ISETP.NE.AND P0, PT, R6, R3, PT ;  /* 0x000000030600720c */ /* 0x001fda0003f05270 */
[----:B------:R-:W-:Y:S05]  /*0040*/  @!P0 EXIT ;  /* 0x000000000000894d */ /* 0x000fea0003800000 */
[----:B------:R-:W0:Y:S01]  /*0050*/  S2R R15, SR_CTAID.Y ;  /* 0x00000000000f7919 */ /* 0x000e220000002600 */
[----:B------:R-:W1:Y:S01]  /*0060*/  LDC R13, c[0x0][0x388] ;  /* 0x0000e200ff0d7b82 */ /* 0x000e620000000800 */
[----:B------:R-:W-:Y:S01]  /*0070*/  IMAD.SHL.U32 R0, R3, 0x40, RZ ;  /* 0x0000004003007824 */ /* 0x000fe200078e00ff */
[----:B------:R-:W2:Y:S01]  /*0080*/  LDCU.64 UR8, c[0x0][0x358] ;  /* 0x00006b00ff0877ac */ /* 0x000ea20008000a00 */
[----:B------:R-:W3:Y:S01]  /*0090*/  S2R R7, SR_TID.Y ;  /* 0x0000000000077919 */ /* 0x000ee20000002200 */
[----:B------:R-:W4:Y:S04]  /*00a0*/  S2R R8, SR_TID.X ;  /* 0x0000000000087919 */ /* 0x000f280000002100 */
[----:B------:R-:W5:Y:S01]  /*00b0*/  LDC.64 R4, c[0x0][0x380] ;  /* 0x0000e000ff047b82 */ /* 0x000f620000000a00 */
[----:B-1----:R-:W-:-:S04]  /*00c0*/  IMAD R3, R0, R13, RZ ;  /* 0x0000000d00037224 */ /* 0x002fc800078e02ff */
[----:B------:R-:W-:Y:S01]  /*00d0*/  IMAD.IADD R11, R0, 0x1, R3 ;  /* 0x00000001000b7824 */ /* 0x000fe200078e0203 */
[----:B0-----:R-:W-:Y:S01]  /*00e0*/  ISETP.NE.AND P0, PT, R15, RZ, PT ;  /* 0x000000ff0f00720c */ /* 0x001fe20003f05270 */
[----:B---3--:R-:W-:-:S12]  /*00f0*/  IMAD R2, R7, R13, RZ ;  /* 0x0000000d07027224 */ /* 0x008fd800078e02ff */
[C---:B------:R-:W-:Y:S02]  /*0100*/  @P0 IMAD R9, R6.reuse, R13, RZ ;  /* 0x0000000d06090224 */ /* 0x040fe400078e02ff */
[----:B------:R-:W-:Y:S02]  /*0110*/  @!P0 IMAD R3, R6, 0x40, R3 ;  /* 0x0000004006038824 */ /* 0x000fe400078e0203 */
[--C-:B------:R-:W-:Y:S01]  /*0120*/  IMAD R6, R13, 0x20, R2.reuse ;  /* 0x000000200d067824 */ /* 0x100fe200078e0202 */
[----:B----4-:R-:W-:Y:S01]  /*0130*/  IADD3 R13, PT, PT, R8, R11, R2 ;  /* 0x0000000b080d7210 */ /* 0x010fe20007ffe002 */
[----:B------:R-:W-:-:S03]  /*0140*/  @P0 IMAD R3, R9, 0x40, R0 ;  /* 0x0000004009030824 */ /* 0x000fc600078e0200 */
[C---:B------:R-:W-:Y:S01]  /*0150*/  IADD3 R9, PT, PT, R8.reuse, R11, R6 ;  /* 0x0000000b08097210 */ /* 0x040fe20007ffe006 */
[----:B-----5:R-:W-:Y:S01]  /*0160*/  IMAD.WIDE R10, R13, 0x4, R4 ;  /* 0x000000040d0a7825 */ /* 0x020fe200078e0204 */
[CC--:B------:R-:W-:Y:S02]  /*0170*/  IADD3 R17, PT, PT, R8.reuse, R3.reuse, R2 ;  /* 0x0000000308117210 */ /* 0x0c0fe40007ffe002 */
[----:B------:R-:W-:Y:S01]  /*0180*/  IADD3 R19, PT, PT, R8, R3, R6 ;  /* 0x0000000308137210 */ /* 0x000fe20007ffe006 */
[--C-:B------:R-:W-:Y:S01]  /*0190*/  IMAD.WIDE R12, R9, 0x4, R4.reuse ;  /* 0x00000004090c7825 */ /* 0x100fe200078e0204 */
[----:B--2---:R-:W2:Y:S03]  /*01a0*/  LDG.E R6, desc[UR8][R10.64] ;  /* 0x000000080a067981 */ /* 0x004ea6000c1e1900 */
[--C-:B------:R-:W-:Y:S01]  /*01b0*/  IMAD.WIDE R2, R17, 0x4, R4.reuse ;  /* 0x0000000411027825 */ /* 0x100fe200078e0204 */
[----:B------:R0:W3:Y:S03]  /*01c0*/  LDG.E R14, desc[UR8][R10.64+0x80] ;  /* 0x000080080a0e7981 */ /* 0x0000e6000c1e1900 */
[----:B------:R-:W-:Y:S01]  /*01d0*/  IMAD.WIDE R4, R19, 0x4, R4 ;  /* 0x0000000413047825 */ /* 0x000fe200078e0204 */
[----:B------:R-:W4:Y:S04]  /*01e0*/  LDG.E R16, desc[UR8][R12.64] ;  /* 0x000000080c107981 */ /* 0x000f28000c1e1900 */
[----:B------:R-:W5:Y:S04]  /*01f0*/  LDG.E R18, desc[UR8][R12.64+0x80] ;  /* 0x000080080c127981 */ /* 0x000f68000c1e1900 */
[----:B------:R-:W5:Y:S04]  /*0200*/  LDG.E R17, desc[UR8][R2.64] ;  /* 0x0000000802117981 */ /* 0x000f68000c1e1900 */
[----:B------:R-:W5:Y:S04]  /*0210*/  LDG.E R19, desc[UR8][R2.64+0x80] ;  /* 0x0000800802137981 */ /* 0x000f68000c1e1900 */
[----:B------:R-:W5:Y:S04]  /*0220*/  LDG.E R21, desc[UR8][R4.64] ;  /* 0x0000000804157981 */ /* 0x000f68000c1e1900 */
[----:B------:R-:W5:Y:S01]  /*0230*/  LDG.E R23, desc[UR8][R4.64+0x80] ;  /* 0x0000800804177981 */ /* 0x000f62000c1e1900 */
[----:B------:R-:W1:Y:S01]  /*0240*/  S2UR UR6, SR_CgaCtaId ;  /* 0x00000000000679c3 */ /* 0x000e620000008800 */
[----:B------:R-:W-:-:S02]  /*0250*/  UMOV UR4, 0x400 ;  /* 0x0000040000047882 */ /* 0x000fc40000000000 */
[----:B------:R-:W-:Y:S02]  /*0260*/  UIADD3 UR5, UPT, UPT, UR4, 0x4000, URZ ;  /* 0x0000400004057890 */ /* 0x000fe4000fffe0ff */
[----:B-1----:R-:W-:Y:S02]  /*0270*/  ULEA UR4, UR6, UR4, 0x18 ;  /* 0x0000000406047291 */ /* 0x002fe4000f8ec0ff */
[----:B------:R-:W-:-:S04]  /*0280*/  ULEA UR5, UR6, UR5, 0x18 ;  /* 0x0000000506057291 */ /* 0x000fc8000f8ec0ff */
[C---:B------:R-:W-:Y:S02]  /*0290*/  LEA R0, R7.reuse, UR4, 0x8 ;  /* 0x0000000407007c11 */ /* 0x040fe4000f8e40ff */
[----:B------:R-:W-:-:S03]  /*02a0*/  LEA R7, R7, UR5, 0x8 ;  /* 0x0000000507077c11 */ /* 0x000fc6000f8e40ff */
[C---:B------:R-:W-:Y:S02]  /*02b0*/  IMAD R9, R8.reuse, 0x4, R0 ;  /* 0x0000000408097824 */ /* 0x040fe400078e0200 */
[----:B0-----:R-:W-:-:S03]  /*02c0*/  IMAD R10, R8, 0x4, R7 ;  /* 0x00000004080a7824 */ /* 0x001fc600078e0207 */
[----:B--2---:R0:W-:Y:S04]  /*02d0*/  STS [R9], R6 ;  /* 0x0000000609007388 */ /* 0x0041e80000000800 */
[----:B---3--:R1:W-:Y:S04]  /*02e0*/  STS [R9+0x80], R14 ;  /* 0x0000800e09007388 */ /* 0x0083e80000000800 */
[----:B----4-:R1:W-:Y:S01]  /*02f0*/  STS [R9+0x2000], R16 ;  /* 0x0020001009007388 */ /* 0x0103e20000000800 */
[----:B0-----:R-:W-:-:S03]  /*0300*/  LEA R6, R8, UR4, 0x2 ;  /* 0x0000000408067c11 */ /* 0x001fc6000f8e10ff */
[----:B-----5:R1:W-:Y:S01]  /*0310*/  STS [R9+0x2080], R18 ;  /* 0x0020801209007388 */ /* 0x0203e20000000800 */
[----:B------:R-:W-:-:S03]  /*0320*/  LEA R8, R8, UR5, 0x2 ;  /* 0x0000000508087c11 */ /* 0x000fc6000f8e10ff */
[----:B------:R1:W-:Y:S04]  /*0330*/  STS [R10], R17 ;  /* 0x000000110a007388 */ /* 0x0003e80000000800 */
[----:B------:R1:W-:Y:S04]  /*0340*/  STS [R10+0x80], R19 ;  /* 0x000080130a007388 */ /* 0x0003e80000000800 */
[----:B------:R1:W-:Y:S04]  /*0350*/  STS [R10+0x2000], R21 ;  /* 0x002000150a007388 */ /* 0x0003e80000000800 */
[----:B------:R1:W-:Y:S01]  /*0360*/  STS [R10+0x2080], R23 ;  /* 0x002080170a007388 */ /* 0x0003e20000000800 */
[----:B------:R-:W-:Y:S06]  /*0370*/  BAR.SYNC.DEFER_BLOCKING 0x0 ;  /* 0x0000000000007b1d */ /* 0x000fec0000010000 */
[----:B------:R1:W0:Y:S04]  /*0380*/  LDS R11, [R10+0x2080] ;  /* 0x002080000a0b7984 */ /* 0x0002280000000800 */
[----:B------:R1:W2:Y:S04]  /*0390*/  LDS R12, [R10+0x2000] ;  /* 0x002000000a0c7984 */ /* 0x0002a80000000800 */
[----:B------:R1:W3:Y:S04]  /*03a0*/  LDS R13, [R10+0x80] ;  /* 0x000080000a0d7984 */ /* 0x0002e80000000800 */
[----:B------:R1:W4:Y:S01]  /*03b0*/  LDS R14, [R10] ;  /* 0x000000000a0e7984 */ /* 0x0003220000000800 */
[----:B------:R-:W-:Y:S05]  /*03c0*/  @P0 BRA `(.L_x_2) ;  /* 0x0000000000240947 */ /* 0x000fea0003800000 */
[----:B-1----:R-:W-:Y:S04]  /*03d0*/  LDS R10, [R0] ;  /* 0x00000000000a7984 */ /* 0x002fe80000000800 */
[----:B------:R-:W4:Y:S04]  /*03e0*/  LDS R17, [R8] ;  /* 0x0000000008117984 */ /* 0x000f280000000800 */
[----:B------:R-:W3:Y:S04]  /*03f0*/  LDS R16, [R8+0x80] ;  /* 0x0000800008107984 */ /* 0x000ee80000000800 */
[----:B------:R-:W2:Y:S01]  /*0400*/  LDS R18, [R0+0x2000] ;  /* 0x0020000000127984 */ /* 0x000ea20000000800 */
[----:B----4-:R-:W-:-:S02]  /*0410*/  VIADDMNMX R9, R17, R10, R14, PT ;  /* 0x0000000a11097246 */ /* 0x010fc4000380010e */
[C---:B---3--:R-:W-:Y:S02]  /*0420*/  VIADDMNMX R10, R16.reuse, R10, R13, PT ;  /* 0x0000000a100a7246 */ /* 0x048fe4000380010d */
[-C--:B--2---:R-:W-:Y:S02]  /*0430*/  VIADDMNMX R12, R17, R18.reuse, R12, PT ;  /* 0x00000012110c7246 */ /* 0x084fe4000380010c */
[----:B0-----:R-:W-:Y:S01]  /*0440*/  VIADDMNMX R11, R16, R18, R11, PT ;  /* 0x00000012100b7246 */ /* 0x001fe2000380010b */
[----:B------:R-:W-:Y:S06]  /*0450*/  BRA `(.L_x_3) ;  /* 0x0000000000207947 */ /* 0x000fec0003800000 */
.L_x_2:
[----:B-1----:R-:W-:Y:S04]  /*0460*/  LDS R10, [R7] ;  /* 0x00000000070a7984 */ /* 0x002fe80000000800 */
[----:B------:R-:W4:Y:S04]  /*0470*/  LDS R17, [R6] ;  /* 0x0000000006117984 */ /* 0x000f280000000800 */
[----:B------:R-:W3:Y:S04]  /*0480*/  LDS R16, [R6+0x80] ;  /* 0x0000800006107984 */ /* 0x000ee80000000800 */
[----:B------:R-:W2:Y:S01]  /*0490*/  LDS R18, [R7+0x2000] ;  /* 0x0020000007127984 */ /* 0x000ea20000000800 */
[----:B----4-:R-:W-:-:S02]  /*04a0*/  VIADDMNMX R9, R17, R10, R14, PT ;  /* 0x0000000a11097246 */ /* 0x010fc4000380010e */
[C---:B---3--:R-:W-:Y:S02]  /*04b0*/  VIADDMNMX R10, R16.reuse, R10, R13, PT ;  /* 0x0000000a100a7246 */ /* 0x048fe4000380010d */
[-C--:B--2---:R-:W-:Y:S02]  /*04c0*/  VIADDMNMX R12, R17, R18.reuse, R12, PT ;  /* 0x00000012110c7246 */ /* 0x084fe4000380010c */
[----:B0-----:R-:W-:-:S07]  /*04d0*/  VIADDMNMX R11, R16, R18, R11, PT ;  /* 0x00000012100b7246 */ /* 0x001fce000380010b */
.L_x_3:
[----:B------:R-:W-:-:S13]  /*04e0*/  ISETP.NE.AND P0, PT, R15, RZ, PT ;  /* 0x000000ff0f00720c */ /* 0x000fda0003f05270 */
[----:B------:R-:W-:Y:S05]  /*04f0*/  @!P0 BRA `(.L_x_4) ;  /* 0x0000000000248947 */ /* 0x000fea0003800000 */
[----:B------:R-:W-:Y:S04]  /*0500*/  LDS R15, [R7+0x4] ;  /* 0x00000400070f7984 */ /* 0x000fe80000000800 */
[----:B------:R-:W0:Y:S04]  /*0510*/  LDS R13, [R6+0x100] ;  /* 0x00010000060d7984 */ /* 0x000e280000000800 */
[----:B------:R-:W1:Y:S04]  /*0520*/  LDS R14, [R6+0x180] ;  /* 0x00018000060e7984 */ /* 0x000e680000000800 */
[----:B------:R-:W2:Y:S01]  /*0530*/  LDS R16, [R7+0x2004] ;  /* 0x0020040007107984 */ /* 0x000ea20000000800 */
[----:B0-----:R-:W-:-:S02]  /*0540*/  VIADDMNMX R9, R13, R15, R9, PT ;  /* 0x0000000f0d097246 */ /* 0x001fc40003800109 */
[C---:B-1----:R-:W-:Y:S02]  /*0550*/  VIADDMNMX R10, R14.reuse, R15, R10, PT ;  /* 0x0000000f0e0a7246 */ /* 0x042fe4000380010a */
[-C--:B--2---:R-:W-:Y:S02]  /*0560*/  VIADDMNMX R12, R13, R16.reuse, R12, PT ;  /* 0x000000100d0c7246 */ /* 0x084fe4000380010c */
[----:B------:R-:W-:Y:S01]  /*0570*/  VIADDMNMX R11, R14, R16, R11, PT ;  /* 0x000000100e0b7246 */ /* 0x000fe2000380010b */
[----:B------:R-:W-:Y:S06]  /*0580*/  BRA `(.L_x_5) ;  /* 0x0000000000207947 */ /* 0x000fec0003800000 */
.L_x_4:
[----:B------:R-:W-:Y:S04]  /*0590*/  LDS R15, [R0+0x4] ;  /* 0x00000400000f7984 */ /* 0x000fe80000000800 */
[----:B------:R-:W0:Y:S04]  /*05a0*/  LDS R13, [R8+0x100] ;  /* 0x00010000080d7984 */ /* 0x000e280000000800 */
[----:B------:R-:W1:Y:S04]  /*05b0*/  LDS R14, [R8+0x180] ;  /* 0x00018000080e7984 */ /* 0x000e680000000800 */
[----:B------:R-:W2:Y:S01]  /*05c0*/  LDS R16, [R0+0x2004] ;  /* 0x0020040000107984 */ /* 0x000ea20000000800 */
[----:B0-----:R-:W-:-:S02]  /*05d0*/  VIADDMNMX R9, R13, R15, R9, PT ;  /* 0x0000000f0d097246 */ /* 0x001fc40003800109 */
[C---:B-1----:R-:W-:Y:S02]  /*05e0*/  VIADDMNMX R10, R14.reuse, R15, R10, PT ;  /* 0x0000000f0e0a7246 */ /* 0x042fe4000380010a */
[-C--:B--2---:R-:W-:Y:S02]  /*05f0*/  VIADDMNMX R12, R13, R16.reuse, R12, PT ;  /* 0x000000100d0c7246 */ /* 0x084fe4000380010c */
[----:B------:R-:W-:-:S07]  /*0600*/  VIADDMNMX R11, R14, R16, R11, PT ;  /* 0x000000100e0b7246 */ /* 0x000fce000380010b */
.L_x_5:
        /* <DEDUP_REMOVED lines=10> */
.L_x_6:
        /* <DEDUP_REMOVED lines=8> */
.L_x_7:
        /* <DEDUP_REMOVED lines=10> */
.L_x_8:
        /* <DEDUP_REMOVED lines=8> */
.L_x_9:
[----:B------:R-:W-:Y:S05]  /*0850*/  @!P0 BRA `(.L_x_10) ;  /* 0x0000000000248947 */ /* 0x000fea0003800000 */
[----:B------:R-:W-:Y:S04]  /*0860*/  LDS R13, [R7+0x10] ;  /* 0x00001000070d7984 */ /* 0x000fe80000000800 */
[----:B------:R-:W0:Y:S04]  /*0870*/  LDS R14, [R6+0x400] ;  /* 0x00040000060e7984 */ /* 0x000e280000000800 */
[----:B------:R-:W1:Y:S04]  /*0880*/  LDS R16, [R6+0x480] ;  /* 0x0004800006107984 */ /* 0x000e680000000800 */
[----:B------:R-:W2:Y:S01]  /*0890*/  LDS R15, [R7+0x2010] ;  /* 0x00201000070f7984 */ /* 0x000ea20000000800 */
[----:B0-----:R-:W-:-:S02]  /*08a0*/  VIADDMNMX R9, R14, R13, R9, PT ;  /* 0x0000000d0e097246 */ /* 0x001fc40003800109 */
[----:B-1----:R-:W-:Y:S02]  /*08b0*/  VIADDMNMX R10, R16, R13, R10, PT ;  /* 0x0000000d100a7246 */ /* 0x002fe4000380010a */
[-C--:B--2---:R-:W-:Y:S02]  /*08c0*/  VIADDMNMX R12, R14, R15.reuse, R12, PT ;  /* 0x0000000f0e0c7246 */ /* 0x084fe4000380010c */
[----:B------:R-:W-:Y:S01]  /*08d0*/  VIADDMNMX R11, R16, R15, R11, PT ;  /* 0x0000000f100b7246 */ /* 0x000fe2000380010b */
[----:B------:R-:W-:Y:S06]  /*08e0*/  BRA `(.L_x_11) ;  /* 0x0000000000207947 */ /* 0x000fec0003800000 */
.L_x_10:
[----:B------:R-:W-:Y:S04]  /*08f0*/  LDS R13, [R0+0x10] ;  /* 0x00001000000d7984 */ /* 0x000fe80000000800 */
[----:B------:R-:W0:Y:S04]  /*0900*/  LDS R14, [R8+0x400] ;  /* 0x00040000080e7984 */ /* 0x000e280000000800 */
[----:B------:R-:W1:Y:S04]  /*0910*/  LDS R16, [R8+0x480] ;  /* 0x0004800008107984 */ /* 0x000e680000000800 */
[----:B------:R-:W2:Y:S01]  /*0920*/  LDS R15, [R0+0x2010] ;  /* 0x00201000000f7984 */ /* 0x000ea20000000800 */
[----:B0-----:R-:W-:-:S02]  /*0930*/  VIADDMNMX R9, R14, R13, R9, PT ;  /* 0x0000000d0e097246 */ /* 0x001fc40003800109 */
[----:B-1----:R-:W-:Y:S02]  /*0940*/  VIADDMNMX R10, R16, R13, R10, PT ;  /* 0x0000000d100a7246 */ /* 0x002fe4000380010a */
[-C--:B--2---:R-:W-:Y:S02]  /*0950*/  VIADDMNMX R12, R14, R15.reuse, R12, PT ;  /* 0x0000000f0e0c7246 */ /* 0x084fe4000380010c */
[----:B------:R-:W-:-:S07]  /*0960*/  VIADDMNMX R11, R16, R15, R11, PT ;  /* 0x0000000f100b7246 */ /* 0x000fce000380010b */
.L_x_11:
        /* <DEDUP_REMOVED lines=10> */
.L_x_12:
        /* <DEDUP_REMOVED lines=8> */
.L_x_13:
        /* <DEDUP_REMOVED lines=10> */
.L_x_14:
        /* <DEDUP_REMOVED lines=8> */
.L_x_15:
        /* <DEDUP_REMOVED lines=10> */
.L_x_16:
        /* <DEDUP_REMOVED lines=8> */
.L_x_17:
        /* <DEDUP_REMOVED lines=10> */
.L_x_18:
        /* <DEDUP_REMOVED lines=8> */
.L_x_19:
        /* <DEDUP_REMOVED lines=10> */
.L_x_20:
        /* <DEDUP_REMOVED lines=8> */
.L_x_21:
        /* <DEDUP_REMOVED lines=10> */
.L_x_22:
        /* <DEDUP_REMOVED lines=8> */
.L_x_23:
        /* <DEDUP_REMOVED lines=10> */
.L_x_24:
        /* <DEDUP_REMOVED lines=8> */
.L_x_25:
        /* <DEDUP_REMOVED lines=10> */
.L_x_26:
        /* <DEDUP_REMOVED lines=8> */
.L_x_27:
        /* <DEDUP_REMOVED lines=10> */
.L_x_28:
        /* <DEDUP_REMOVED lines=8> */
.L_x_29:
        /* <DEDUP_REMOVED lines=10> */
.L_x_30:
        /* <DEDUP_REMOVED lines=8> */
.L_x_31:
        /* <DEDUP_REMOVED lines=10> */
.L_x_32:
        /* <DEDUP_REMOVED lines=8> */
.L_x_33:
        /* <DEDUP_REMOVED lines=10> */
.L_x_34:
        /* <DEDUP_REMOVED lines=8> */
.L_x_35:
        /* <DEDUP_REMOVED lines=10> */
.L_x_36:
        /* <DEDUP_REMOVED lines=8> */
.L_x_37:
        /* <DEDUP_REMOVED lines=10> */
.L_x_38:
        /* <DEDUP_REMOVED lines=8> */
.L_x_39:
        /* <DEDUP_REMOVED lines=10> */
.L_x_40:
        /* <DEDUP_REMOVED lines=8> */
.L_x_41:
        /* <DEDUP_REMOVED lines=10> */
.L_x_42:
        /* <DEDUP_REMOVED lines=8> */
.L_x_43:
        /* <DEDUP_REMOVED lines=10> */
.L_x_44:
        /* <DEDUP_REMOVED lines=8> */
.L_x_45:
        /* <DEDUP_REMOVED lines=10> */
.L_x_46:
        /* <DEDUP_REMOVED lines=8> */
.L_x_47:
        /* <DEDUP_REMOVED lines=10> */
.L_x_48:
        /* <DEDUP_REMOVED lines=8> */
.L_x_49:
        /* <DEDUP_REMOVED lines=10> */
.L_x_50:
        /* <DEDUP_REMOVED lines=8> */
.L_x_51:
        /* <DEDUP_REMOVED lines=10> */
.L_x_52:
        /* <DEDUP_REMOVED lines=8> */
.L_x_53:
        /* <DEDUP_REMOVED lines=10> */
.L_x_54:
        /* <DEDUP_REMOVED lines=8> */
.L_x_55:
        /* <DEDUP_REMOVED lines=10> */
.L_x_56:
        /* <DEDUP_REMOVED lines=8> */
.L_x_57:
        /* <DEDUP_REMOVED lines=10> */
.L_x_58:
        /* <DEDUP_REMOVED lines=8> */
.L_x_59:
        /* <DEDUP_REMOVED lines=10> */
.L_x_60:
        /* <DEDUP_REMOVED lines=8> */
.L_x_61:
        /* <DEDUP_REMOVED lines=10> */
.L_x_62:
        /* <DEDUP_REMOVED lines=8> */
.L_x_63:
        /* <DEDUP_REMOVED lines=10> */
.L_x_64:
        /* <DEDUP_REMOVED lines=8> */
.L_x_65:
        /* <DEDUP_REMOVED lines=10> */
.L_x_66:
        /* <DEDUP_REMOVED lines=8> */
.L_x_67:
        /* <DEDUP_REMOVED lines=10> */
.L_x_68:
        /* <DEDUP_REMOVED lines=8> */
.L_x_69:
        /* <DEDUP_REMOVED lines=10> */
.L_x_70:
        /* <DEDUP_REMOVED lines=8> */
.L_x_71:
        /* <DEDUP_REMOVED lines=10> */
.L_x_72:
        /* <DEDUP_REMOVED lines=8> */
.L_x_73:
        /* <DEDUP_REMOVED lines=10> */
.L_x_74:
        /* <DEDUP_REMOVED lines=8> */
.L_x_75:
        /* <DEDUP_REMOVED lines=10> */
.L_x_76:
        /* <DEDUP_REMOVED lines=8> */
.L_x_77:
        /* <DEDUP_REMOVED lines=10> */
.L_x_78:
        /* <DEDUP_REMOVED lines=8> */
.L_x_79:
        /* <DEDUP_REMOVED lines=10> */
.L_x_80:
        /* <DEDUP_REMOVED lines=8> */
.L_x_81:
        /* <DEDUP_REMOVED lines=10> */
.L_x_82:
        /* <DEDUP_REMOVED lines=8> */
.L_x_83:
        /* <DEDUP_REMOVED lines=10> */
.L_x_84:
        /* <DEDUP_REMOVED lines=8> */
.L_x_85:
        /* <DEDUP_REMOVED lines=10> */
.L_x_86:
        /* <DEDUP_REMOVED lines=8> */
.L_x_87:
        /* <DEDUP_REMOVED lines=10> */
.L_x_88:
        /* <DEDUP_REMOVED lines=8> */
.L_x_89:
        /* <DEDUP_REMOVED lines=10> */
.L_x_90:
        /* <DEDUP_REMOVED lines=8> */
.L_x_91:
        /* <DEDUP_REMOVED lines=10> */
.L_x_92:
        /* <DEDUP_REMOVED lines=8> */
.L_x_93:
        /* <DEDUP_REMOVED lines=10> */
.L_x_94:
        /* <DEDUP_REMOVED lines=8> */
.L_x_95:
        /* <DEDUP_REMOVED lines=10> */
.L_x_96:
        /* <DEDUP_REMOVED lines=8> */
.L_x_97:
        /* <DEDUP_REMOVED lines=10> */
.L_x_98:
        /* <DEDUP_REMOVED lines=8> */
.L_x_99:
        /* <DEDUP_REMOVED lines=10> */
.L_x_100:
        /* <DEDUP_REMOVED lines=8> */
.L_x_101:
        /* <DEDUP_REMOVED lines=10> */
.L_x_102:
        /* <DEDUP_REMOVED lines=8> */
.L_x_103:
        /* <DEDUP_REMOVED lines=10> */
.L_x_104:
        /* <DEDUP_REMOVED lines=8> */
.L_x_105:
        /* <DEDUP_REMOVED lines=10> */
.L_x_106:
        /* <DEDUP_REMOVED lines=8> */
.L_x_107:
        /* <DEDUP_REMOVED lines=10> */
.L_x_108:
        /* <DEDUP_REMOVED lines=8> */
.L_x_109:
        /* <DEDUP_REMOVED lines=10> */
.L_x_110:
        /* <DEDUP_REMOVED lines=8> */
.L_x_111:
        /* <DEDUP_REMOVED lines=10> */
.L_x_112:
        /* <DEDUP_REMOVED lines=8> */
.L_x_113:
        /* <DEDUP_REMOVED lines=10> */
.L_x_114:
        /* <DEDUP_REMOVED lines=8> */
.L_x_115:
        /* <DEDUP_REMOVED lines=10> */
.L_x_116:
        /* <DEDUP_REMOVED lines=8> */
.L_x_117:
        /* <DEDUP_REMOVED lines=10> */
.L_x_118:
        /* <DEDUP_REMOVED lines=8> */
.L_x_119:
        /* <DEDUP_REMOVED lines=10> */
.L_x_120:
        /* <DEDUP_REMOVED lines=8> */
.L_x_121:
        /* <DEDUP_REMOVED lines=10> */
.L_x_122:
        /* <DEDUP_REMOVED lines=8> */
.L_x_123:
        /* <DEDUP_REMOVED lines=10> */
.L_x_124:
        /* <DEDUP_REMOVED lines=8> */
.L_x_125:
        /* <DEDUP_REMOVED lines=10> */
.L_x_126:
        /* <DEDUP_REMOVED lines=8> */
.L_x_127:
[----:B------:R-:W-:Y:S05]  /*4ab0*/  @!P0 BRA `(.L_x_128) ;  /* 0x0000000000248947 */ /* 0x000fea0003800000 */
[----:B------:R-:W-:Y:S04]  /*4ac0*/  LDS R8, [R6+0x3f80] ;  /* 0x003f800006087984 */ /* 0x000fe80000000800 */
[----:B------:R-:W0:Y:S04]  /*4ad0*/  LDS R19, [R7+0x20fc] ;  /* 0x0020fc0007137984 */ /* 0x000e280000000800 */
[----:B------:R-:W1:Y:S04]  /*4ae0*/  LDS R17, [R7+0xfc] ;  /* 0x0000fc0007117984 */ /* 0x000e680000000800 */
[----:B------:R-:W2:Y:S01]  /*4af0*/  LDS R0, [R6+0x3f00] ;  /* 0x003f000006007984 */ /* 0x000ea20000000800 */
[----:B0-----:R-:W-:-:S02]  /*4b00*/  VIADDMNMX R15, R8, R19, R11, PT ;  /* 0x00000013080f7246 */ /* 0x001fc4000380010b */
[-C--:B-1----:R-:W-:Y:S02]  /*4b10*/  VIADDMNMX R13, R8, R17.reuse, R10, PT ;  /* 0x00000011080d7246 */ /* 0x082fe4000380010a */
[C---:B--2---:R-:W-:Y:S02]  /*4b20*/  VIADDMNMX R9, R0.reuse, R17, R9, PT ;  /* 0x0000001100097246 */ /* 0x044fe40003800109 */
[----:B------:R-:W-:Y:S01]  /*4b30*/  VIADDMNMX R11, R0, R19, R12, PT ;  /* 0x00000013000b7246 */ /* 0x000fe2000380010c */
[----:B------:R-:W-:Y:S06]  /*4b40*/  BRA `(.L_x_129) ;  /* 0x0000000000207947 */ /* 0x000fec0003800000 */
.L_x_128:
[----:B------:R-:W-:Y:S04]  /*4b50*/  LDS R7, [R0+0xfc] ;  /* 0x0000fc0000077984 */ /* 0x000fe80000000800 */
[----:B------:R-:W0:Y:S04]  /*4b60*/  LDS R15, [R8+0x3f80] ;  /* 0x003f8000080f7984 */ /* 0x000e280000000800 */
[----:B------:R-:W1:Y:S04]  /*4b70*/  LDS R14, [R0+0x20fc] ;  /* 0x0020fc00000e7984 */ /* 0x000e680000000800 */
[----:B------:R-:W2:Y:S01]  /*4b80*/  LDS R6, [R8+0x3f00] ;  /* 0x003f000008067984 */ /* 0x000ea20000000800 */
[----:B0-----:R-:W-:-:S02]  /*4b90*/  VIADDMNMX R13, R15, R7, R10, PT ;  /* 0x000000070f0d7246 */ /* 0x001fc4000380010a */
[-C--:B-1----:R-:W-:Y:S02]  /*4ba0*/  VIADDMNMX R15, R15, R14.reuse, R11, PT ;  /* 0x0000000e0f0f7246 */ /* 0x082fe4000380010b */
[C---:B--2---:R-:W-:Y:S02]  /*4bb0*/  VIADDMNMX R9, R6.reuse, R7, R9, PT ;  /* 0x0000000706097246 */ /* 0x044fe40003800109 */
[----:B------:R-:W-:-:S07]  /*4bc0*/  VIADDMNMX R11, R6, R14, R12, PT ;  /* 0x0000000e060b7246 */ /* 0x000fce000380010c */
.L_x_129:
[----:B------:R-:W-:Y:S04]  /*4bd0*/  STG.E desc[UR8][R2.64], R9 ;  /* 0x0000000902007986 */ /* 0x000fe8000c101908 */
[----:B------:R-:W-:Y:S04]  /*4be0*/  STG.E desc[UR8][R2.64+0x80], R13 ;  /* 0x0000800d02007986 */ /* 0x000fe8000c101908 */
[----:B------:R-:W-:Y:S04]  /*4bf0*/  STG.E desc[UR8][R4.64], R11 ;  /* 0x0000000b04007986 */ /* 0x000fe8000c101908 */
[----:B------:R-:W-:Y:S01]  /*4c00*/  STG.E desc[UR8][R4.64+0x80], R15 ;  /* 0x0000800f04007986 */ /* 0x000fe2000c101908 */
[----:B------:R-:W-:Y:S05]  /*4c10*/  EXIT ;  /* 0x000000000000794d */ /* 0x000fea0003800000 */
.L_x_130:
        /* <DEDUP_REMOVED lines=14> */
.L_x_134:


//--------------------- .text._Z6phase1Piii       --------------------------
	.section	.text._Z6phase1Piii,"ax",@progbits
	.align	128
        .global         _Z6phase1Piii
        .type           _Z6phase1Piii,@function
        .size           _Z6phase1Piii,(.L_x_135 - _Z6phase1Piii)
        .other          _Z6phase1Piii,@"STO_CUDA_ENTRY STV_DEFAULT"
_Z6phase1Piii:
.text._Z6phase1Piii:
[----:B------:R-:W-:Y:S08]  /*0000*/  LDC R1, c[0x0][0x37c] ;  /* 0x0000df00ff017b82 */ /* 0x000ff00000000800 */
[----:B------:R-:W0:Y:S01]  /*0010*/  LDC.64 R2, c[0x0][0x388] ;  /* 0x0000e200ff027b82 */ /* 0x000e220000000a00 */
[----:B------:R-:W1:Y:S01]  /*0020*/  S2R R6, SR_TID.Y ;  /* 0x0000000000067919 */ /* 0x000e620000002200 */
[----:B------:R-:W2:Y:S01]  /*0030*/  LDCU.64 UR6, c[0x0][0x358] ;  /* 0x00006b00ff0677ac */ /* 0x000ea20008000a00 */
[----:B------:R-:W3:Y:S05]  /*0040*/  S2R R8, SR_TID.X ;  /* 0x0000000000087919 */ /* 0x000eea0000002100 */
[----:B------:R-:W4:Y:S01]  /*0050*/  LDC.64 R4, c[0x0][0x380] ;  /* 0x0000e000ff047b82 */ /* 0x000f220000000a00 */
[----:B0-----:R-:W-:-:S04]  /*0060*/  IMAD.SHL.U32 R3, R3, 0x40, RZ ;  /* 0x0000004003037824 */ /* 0x001fc800078e00ff */
[----:B------:R-:W-:-:S04]  /*0070*/  IMAD R3, R3, R2, R3 ;  /* 0x0000000203037224 */ /* 0x000fc800078e0203 */
[----:B-1----:R-:W-:-:S04]  /*0080*/  IMAD R3, R6, R2, R3 ;  /* 0x0000000206037224 */ /* 0x002fc800078e0203 */
[----:B---3--:R-:W-:-:S04]  /*0090*/  IMAD.IADD R3, R3, 0x1, R8 ;  /* 0x0000000103037824 */ /* 0x008fc800078e0208 */
[----:B------:R-:W-:Y:S02]  /*00a0*/  IMAD R7, R2, 0x20, R3 ;  /* 0x0000002002077824 */ /* 0x000fe400078e0203 */
[----:B----4-:R-:W-:-:S04]  /*00b0*/  IMAD.WIDE R2, R3, 0x4, R4 ;  /* 0x0000000403027825 */ /* 0x010fc800078e0204 */
[----:B------:R-:W-:Y:S01]  /*00c0*/  IMAD.WIDE R4, R7, 0x4, R4 ;  /* 0x0000000407047825 */ /* 0x000fe200078e0204 */
[----:B--2---:R-:W2:Y:S04]  /*00d0*/  LDG.E R9, desc[UR6][R2.64+0x80] ;  /* 0x0000800602097981 */ /* 0x004ea8000c1e1900 */
[----:B------:R-:W3:Y:S04]  /*00e0*/  LDG.E R7, desc[UR6][R2.64] ;  /* 0x0000000602077981 */ /* 0x000ee8000c1e1900 */
[----:B------:R-:W4:Y:S04]  /*00f0*/  LDG.E R11, desc[UR6][R4.64] ;  /* 0x00000006040b7981 */ /* 0x000f28000c1e1900 */
[----:B------:R-:W5:Y:S01]  /*0100*/  LDG.E R13, desc[UR6][R4.64+0x80] ;  /* 0x00008006040d7981 */ /* 0x000f62000c1e1900 */
[----:B------:R-:W0:Y:S01]  /*0110*/  S2UR UR5, SR_CgaCtaId ;  /* 0x00000000000579c3 */ /* 0x000e220000008800 */
[----:B------:R-:W-:-:S02]  /*0120*/  UMOV UR4, 0x400 ;  /* 0x0000040000047882 */ /* 0x000fc40000000000 */
[----:B0-----:R-:W-:-:S06]  /*0130*/  ULEA UR4, UR5, UR4, 0x18 ;  /* 0x0000000405047291 */ /* 0x001fcc000f8ec0ff */
[----:B------:R-:W-:-:S05]  /*0140*/  LEA R6, R6, UR4, 0x8 ;  /* 0x0000000406067c11 */ /* 0x000fca000f8e40ff */
[C---:B------:R-:W-:Y:S01]  /*0150*/  IMAD R0, R8.reuse, 0x4, R6 ;  /* 0x0000000408007824 */ /* 0x040fe200078e0206 */
[----:B------:R-:W-:Y:S01]  /*0160*/  LEA R8, R8, UR4, 0x2 ;  /* 0x0000000408087c11 */ /* 0x000fe2000f8e10ff */
[----:B------:R-:W-:Y:S01]  /*0170*/  VIADD R6, R6, 0x2000 ;  /* 0x0000200006067836 */ /* 0x000fe20000000000 */
[----:B------:R-:W-:Y:S02]  /*0180*/  UMOV UR4, 0x2000 ;  /* 0x0000200000047882 */ /* 0x000fe40000000000 */
[----:B--2---:R-:W-:Y:S04]  /*0190*/  STS [R0+0x80], R9 ;  /* 0x0000800900007388 */ /* 0x004fe80000000800 */
[----:B---3--:R0:W-:Y:S04]  /*01a0*/  STS [R0], R7 ;  /* 0x0000000700007388 */ /* 0x0081e80000000800 */
[----:B----4-:R1:W-:Y:S04]  /*01b0*/  STS [R0+0x2000], R11 ;  /* 0x0020000b00007388 */ /* 0x0103e80000000800 */
[----:B-----5:R1:W-:Y:S01]  /*01c0*/  STS [R0+0x2080], R13 ;  /* 0x0020800d00007388 */ /* 0x0203e20000000800 */
[----:B------:R-:W-:Y:S06]  /*01d0*/  BAR.SYNC.DEFER_BLOCKING 0x0 ;  /* 0x0000000000007b1d */ /* 0x000fec0000010000 */
[----:B------:R1:W2:Y:S04]  /*01e0*/  LDS R15, [R0] ;  /* 0x00000000000f7984 */ /* 0x0002a80000000800 */
[----:B------:R1:W3:Y:S04]  /*01f0*/  LDS R17, [R0+0x80] ;  /* 0x0000800000117984 */ /* 0x0002e80000000800 */
[----:B------:R1:W4:Y:S04]  /*0200*/  LDS R19, [R0+0x2000] ;  /* 0x0020000000137984 */ /* 0x0003280000000800 */
[----:B------:R1:W1:Y:S01]  /*0210*/  LDS R21, [R0+0x2080] ;  /* 0x0020800000157984 */ /* 0x0002620000000800 */
[----:B0-----:R-:W-:-:S07]  /*0220*/  VIADD R7, R8, 0x400 ;  /* 0x0000040008077836 */ /* 0x001fce0000000000 */
.L_x_131:
[----:B------:R-:W-:Y:S01]  /*0230*/  LDS R10, [R7+-0x400] ;  /* 0xfffc0000070a7984 */ /* 0x000fe20000000800 */
[----:B------:R-:W-:-:S03]  /*0240*/  UIADD3 UR4, UPT, UPT, UR4, 0x20, URZ ;  /* 0x0000002004047890 */ /* 0x000fc6000fffe0ff */
[----:B------:R-:W4:Y:S01]  /*0250*/  LDS R9, [R6] ;  /* 0x0000000006097984 */ /* 0x000f220000000800 */
[----:B------:R-:W-:-:S03]  /*0260*/  UISETP.NE.AND UP0, UPT, UR4, 0x2100, UPT ;  /* 0x000021000400788c */ /* 0x000fc6000bf05270 */
[----:B------:R-:W2:Y:S04]  /*0270*/  LDS R8, [R6+-0x2000] ;  /* 0xffe0000006087984 */ /* 0x000ea80000000800 */
[----:B------:R-:W3:Y:S01]  /*0280*/  LDS R12, [R7+-0x380] ;  /* 0xfffc8000070c7984 */ /* 0x000ee20000000800 */
[C---:B0---4-:R-:W-:Y:S02]  /*0290*/  VIADDMNMX R19, R10.reuse, R9, R19, PT ;  /* 0x000000090a137246 */ /* 0x051fe40003800113 */
[----:B--2---:R-:W-:-:S03]  /*02a0*/  VIADDMNMX R15, R10, R8, R15, PT ;  /* 0x000000080a0f7246 */ /* 0x004fc6000380010f */
[----:B------:R-:W-:Y:S01]  /*02b0*/  STS [R0+0x2000], R19 ;  /* 0x0020001300007388 */ /* 0x000fe20000000800 */
[----:B---3--:R-:W-:-:S03]  /*02c0*/  VIADDMNMX R17, R12, R8, R17, PT ;  /* 0x000000080c117246 */ /* 0x008fc60003800111 */
[----:B------:R-:W-:Y:S01]  /*02d0*/  STS [R0], R15 ;  /* 0x0000000f00007388 */ /* 0x000fe20000000800 */
[----:B-1----:R-:W-:-:S03]  /*02e0*/  VIADDMNMX R9, R12, R9, R21, PT ;  /* 0x000000090c097246 */ /* 0x002fc60003800115 */
[----:B------:R-:W-:Y:S04]  /*02f0*/  STS [R0+0x80], R17 ;  /* 0x0000801100007388 */ /* 0x000fe80000000800 */
[----:B------:R-:W-:Y:S01]  /*0300*/  STS [R0+0x2080], R9 ;  /* 0x0020800900007388 */ /* 0x000fe20000000800 */
[----:B------:R-:W-:Y:S06]  /*0310*/  BAR.SYNC.DEFER_BLOCKING 0x0 ;  /* 0x0000000000007b1d */ /* 0x000fec0000010000 */
[----:B------:R-:W-:Y:S04]  /*0320*/  LDS R8, [R6+-0x1ffc] ;  /* 0xffe0040006087984 */ /* 0x000fe80000000800 */
[----:B------:R-:W0:Y:S04]  /*0330*/  LDS R10, [R7+-0x300] ;  /* 0xfffd0000070a7984 */ /* 0x000e280000000800 */
[----:B------:R-:W1:Y:S04]  /*0340*/  LDS R12, [R7+-0x280] ;  /* 0xfffd8000070c7984 */ /* 0x000e680000000800 */
[----:B------:R-:W2:Y:S01]  /*0350*/  LDS R14, [R6+0x4] ;  /* 0x00000400060e7984 */ /* 0x000ea20000000800 */
[----:B0-----:R-:W-:-:S02]  /*0360*/  VIADDMNMX R11, R10, R8, R15, PT ;  /* 0x000000080a0b7246 */ /* 0x001fc4000380010f */
[----:B-1----:R-:W-:-:S03]  /*0370*/  VIADDMNMX R13, R12, R8, R17, PT ;  /* 0x000000080c0d7246 */ /* 0x002fc60003800111 */
[----:B------:R-:W-:Y:S01]  /*0380*/  STS [R0], R11 ;  /* 0x0000000b00007388 */ /* 0x000fe20000000800 */
[----:B--2---:R-:W-:-:S03]  /*0390*/  VIADDMNMX R15, R10, R14, R19, PT ;  /* 0x0000000e0a0f7246 */ /* 0x004fc60003800113 */
[----:B------:R-:W-:Y:S01]  /*03a0*/  STS [R0+0x80], R13 ;  /* 0x0000800d00007388 */ /* 0x000fe20000000800 */
[----:B------:R-:W-:-:S03]  /*03b0*/  VIADDMNMX R17, R12, R14, R9, PT ;  /* 0x0000000e0c117246 */ /* 0x000fc60003800109 */
        /* <DEDUP_REMOVED lines=30> */
[----:B------:R-:W0:Y:S04]  /*05a0*/  LDS R10, [R7] ;  /* 0x00000000070a7984 */ /* 0x000e280000000800 */
[----:B------:R-:W1:Y:S04]  /*05b0*/  LDS R12, [R7+0x80] ;  /* 0x00008000070c7984 */ /* 0x000e680000000800 */
        /* <DEDUP_REMOVED lines=11> */
[----:B------:R-:W0:Y:S04]  /*0670*/  LDS R10, [R7+0x100] ;  /* 0x00010000070a7984 */ /* 0x000e280000000800 */
        /* <DEDUP_REMOVED lines=26> */
[----:B------:R1:W2:Y:S04]  /*0820*/  LDS R12, [R7+0x380] ;  /* 0x00038000070c7984 */ /* 0x0002a80000000800 */
[----:B------:R3:W4:Y:S01]  /*0830*/  LDS R11, [R6+0x1c] ;  /* 0x00001c00060b7984 */ /* 0x0007220000000800 */
[----:B-1----:R-:W-:-:S02]  /*0840*/  VIADD R7, R7, 0x800 ;  /* 0x0000080007077836 */ /* 0x002fc40000000000 */
[----:B---3--:R-:W-:Y:S01]  /*0850*/  VIADD R6, R6, 0x20 ;  /* 0x0000002006067836 */ /* 0x008fe20000000000 */
[-C--:B0-----:R-:W-:Y:S02]  /*0860*/  VIADDMNMX R15, R10, R8.reuse, R21, PT ;  /* 0x000000080a0f7246 */ /* 0x081fe40003800115 */
[----:B--2---:R-:W-:-:S03]  /*0870*/  VIADDMNMX R17, R12, R8, R23, PT ;  /* 0x000000080c117246 */ /* 0x004fc60003800117 */
[----:B------:R0:W-:Y:S01]  /*0880*/  STS [R0], R15 ;  /* 0x0000000f00007388 */ /* 0x0001e20000000800 */
[----:B----4-:R-:W-:-:S03]  /*0890*/  VIADDMNMX R19, R10, R11, R9, PT ;  /* 0x0000000b0a137246 */ /* 0x010fc60003800109 */
[----:B------:R0:W-:Y:S01]  /*08a0*/  STS [R0+0x80], R17 ;  /* 0x0000801100007388 */ /* 0x0001e20000000800 */
[----:B------:R-:W-:-:S03]  /*08b0*/  VIADDMNMX R21, R12, R11, R25, PT ;  /* 0x0000000b0c157246 */ /* 0x000fc60003800119 */
[----:B------:R0:W-:Y:S04]  /*08c0*/  STS [R0+0x2000], R19 ;  /* 0x0020001300007388 */ /* 0x0001e80000000800 */
[----:B------:R0:W-:Y:S01]  /*08d0*/  STS [R0+0x2080], R21 ;  /* 0x0020801500007388 */ /* 0x0001e20000000800 */
[----:B------:R-:W-:Y:S06]  /*08e0*/  BAR.SYNC.DEFER_BLOCKING 0x0 ;  /* 0x0000000000007b1d */ /* 0x000fec0000010000 */
[----:B------:R-:W-:Y:S05]  /*08f0*/  BRA.U UP0, `(.L_x_131) ;  /* 0xfffffff9004c7547 */ /* 0x000fea000b83ffff */
[----:B------:R-:W-:Y:S04]  /*0900*/  STG.E desc[UR6][R2.64], R15 ;  /* 0x0000000f02007986 */ /* 0x000fe8000c101906 */
[----:B------:R-:W-:Y:S04]  /*0910*/  STG.E desc[UR6][R2.64+0x80], R17 ;  /* 0x0000801102007986 */ /* 0x000fe8000c101906 */
[----:B------:R-:W-:Y:S04]  /*0920*/  STG.E desc[UR6][R4.64], R19 ;  /* 0x0000001304007986 */ /* 0x000fe8000c101906 */
[----:B------:R-:W-:Y:S01]  /*0930*/  STG.E desc[UR6][R4.64+0x80], R21 ;  /* 0x0000801504007986 */ /* 0x000fe2000c101906 */
[----:B------:R-:W-:Y:S05]  /*0940*/  EXIT ;  /* 0x000000000000794d */ /* 0x000fea0003800000 */
.L_x_132:
        /* <DEDUP_REMOVED lines=11> */
.L_x_135:


//--------------------- .nv.shared._Z6phase3Piiii --------------------------
	.section	.nv.shared._Z6phase3Piiii,"aw",@nobits
	.sectionflags	@""
	.align	4
.nv.shared._Z6phase3Piiii:
	.zero		33792


//--------------------- .nv.shared.reserved.0     --------------------------
	.section	.nv.shared.reserved.0,"aw",@nobits
	.weak		__nv_reservedSMEM_offset_0_alias
	.size		__nv_reservedSMEM_offset_0_alias, 0, 64
	.other		__nv_reservedSMEM_offset_0_alias,@"STO_CUDA_RESERVED_SHARED STV_DEFAULT"
__nv_reservedSMEM_offset_0_alias:
	.zero		0
	.zero		64


//--------------------- .nv.shared._Z6phase2Piii  --------------------------
	.section	.nv.shared._Z6phase2Piii,"aw",@nobits
	.sectionflags	@""
	.align	4
.nv.shared._Z6phase2Piii:
	.zero		33792


//--------------------- .nv.shared._Z6phase1Piii  --------------------------
	.section	.nv.shared._Z6phase1Piii,"aw",@nobits
	.sectionflags	@""
	.align	4
.nv.shared._Z6phase1Piii:
	.zero		17408


//--------------------- .nv.constant0._Z6phase3Piiii --------------------------
	.section	.nv.constant0._Z6phase3Piiii,"a",@progbits
	.sectionflags	@""
	.align	4
.nv.constant0._Z6phase3Piiii:
	.zero		916


//--------------------- .nv.constant0._Z6phase2Piii --------------------------
	.section	.nv.constant0._Z6phase2Piii,"a",@progbits
	.sectionflags	@""
	.align	4
.nv.constant0._Z6phase2Piii:
	.zero		912


//--------------------- .nv.constant0._Z6phase1Piii --------------------------
	.section	.nv.constant0._Z6phase1Piii,"a",@progbits
	.sectionflags	@""
	.align	4
.nv.constant0._Z6phase1Piii:
	.zero		912


//--------------------- SYMBOLS --------------------------

	.type		.nv.reservedSmem.offset0,@object
	.size		.nv.reservedSmem.offset0,0x4
	.type		.nv.reservedSmem.cap,@object
	.size		.nv.reservedSmem.cap,0x4
